//
// Generated by NVIDIA NVVM Compiler
//
// Compiler Build ID: CL-36424714
// Cuda compilation tools, release 13.0, V13.0.88
// Based on NVVM 20.0.0
//

.version 9.0
.target sm_100
.address_size 64

	// .globl	_Z17build_conflictsetPmS_S_PiS_S0_

.visible .entry _Z17build_conflictsetPmS_S_PiS_S0_(
	.param .u64 .ptr .align 1 _Z17build_conflictsetPmS_S_PiS_S0__param_0,
	.param .u64 .ptr .align 1 _Z17build_conflictsetPmS_S_PiS_S0__param_1,
	.param .u64 .ptr .align 1 _Z17build_conflictsetPmS_S_PiS_S0__param_2,
	.param .u64 .ptr .align 1 _Z17build_conflictsetPmS_S_PiS_S0__param_3,
	.param .u64 .ptr .align 1 _Z17build_conflictsetPmS_S_PiS_S0__param_4,
	.param .u64 .ptr .align 1 _Z17build_conflictsetPmS_S_PiS_S0__param_5
)
{
	.local .align 4 .b8 	__local_depot0[4];
	.reg .b64 	%SP;
	.reg .b64 	%SPL;
	.reg .pred 	%p<13>;
	.reg .b32 	%r<27>;
	.reg .b64 	%rd<76>;

	mov.u64 	%SPL, __local_depot0;
	ld.param.u64 	%rd14, [_Z17build_conflictsetPmS_S_PiS_S0__param_0];
	ld.param.u64 	%rd15, [_Z17build_conflictsetPmS_S_PiS_S0__param_1];
	ld.param.u64 	%rd16, [_Z17build_conflictsetPmS_S_PiS_S0__param_2];
	ld.param.u64 	%rd17, [_Z17build_conflictsetPmS_S_PiS_S0__param_3];
	ld.param.u64 	%rd18, [_Z17build_conflictsetPmS_S_PiS_S0__param_4];
	ld.param.u64 	%rd19, [_Z17build_conflictsetPmS_S_PiS_S0__param_5];
	cvta.to.global.u64 	%rd1, %rd16;
	cvta.to.global.u64 	%rd2, %rd18;
	cvta.to.global.u64 	%rd3, %rd19;
	cvta.to.global.u64 	%rd4, %rd14;
	cvta.to.global.u64 	%rd5, %rd15;
	cvta.to.global.u64 	%rd6, %rd17;
	mov.b32 	%r22, 0;
	st.global.u32 	[%rd6], %r22;
$L__BB0_1:
	mul.wide.u32 	%rd20, %r22, 8;
	add.s64 	%rd21, %rd5, %rd20;
	ld.global.u64 	%rd22, [%rd21];
	shl.b64 	%rd7, %rd22, 7;
	add.s64 	%rd8, %rd4, %rd7;
	ld.global.u32 	%r2, [%rd6];
	mov.b64 	%rd23, 789123;
	st.global.u64 	[%rd8], %rd23;
	bar.sync 	0;
	ld.global.u64 	%rd24, [%rd8];
	add.u64 	%rd26, %SPL, 0;
	st.local.u32 	[%rd26], %rd24;
	setp.lt.s32 	%p1, %r2, 1;
	@%p1 bra 	$L__BB0_15;
	and.b32  	%r3, %r2, 15;
	setp.lt.u32 	%p2, %r2, 16;
	mov.b32 	%r25, 0;
	@%p2 bra 	$L__BB0_5;
	add.s64 	%rd75, %rd1, 64;
	and.b32  	%r25, %r2, 2147483632;
	neg.s32 	%r23, %r25;
$L__BB0_4:
	.pragma "nounroll";
	ld.global.u64 	%rd27, [%rd75+-64];
	mov.b64 	%rd28, 0;
	st.u64 	[%rd27], %rd28;
	ld.global.u64 	%rd29, [%rd75+-56];
	st.u64 	[%rd29], %rd28;
	ld.global.u64 	%rd30, [%rd75+-48];
	st.u64 	[%rd30], %rd28;
	ld.global.u64 	%rd31, [%rd75+-40];
	st.u64 	[%rd31], %rd28;
	ld.global.u64 	%rd32, [%rd75+-32];
	st.u64 	[%rd32], %rd28;
	ld.global.u64 	%rd33, [%rd75+-24];
	st.u64 	[%rd33], %rd28;
	ld.global.u64 	%rd34, [%rd75+-16];
	st.u64 	[%rd34], %rd28;
	ld.global.u64 	%rd35, [%rd75+-8];
	st.u64 	[%rd35], %rd28;
	ld.global.u64 	%rd36, [%rd75];
	st.u64 	[%rd36], %rd28;
	ld.global.u64 	%rd37, [%rd75+8];
	st.u64 	[%rd37], %rd28;
	ld.global.u64 	%rd38, [%rd75+16];
	st.u64 	[%rd38], %rd28;
	ld.global.u64 	%rd39, [%rd75+24];
	st.u64 	[%rd39], %rd28;
	ld.global.u64 	%rd40, [%rd75+32];
	st.u64 	[%rd40], %rd28;
	ld.global.u64 	%rd41, [%rd75+40];
	st.u64 	[%rd41], %rd28;
	ld.global.u64 	%rd42, [%rd75+48];
	st.u64 	[%rd42], %rd28;
	ld.global.u64 	%rd43, [%rd75+56];
	st.u64 	[%rd43], %rd28;
	add.s32 	%r23, %r23, 16;
	add.s64 	%rd75, %rd75, 128;
	setp.ne.s32 	%p3, %r23, 0;
	@%p3 bra 	$L__BB0_4;
$L__BB0_5:
	setp.eq.s32 	%p4, %r3, 0;
	@%p4 bra 	$L__BB0_15;
	and.b32  	%r9, %r2, 7;
	setp.lt.u32 	%p5, %r3, 8;
	@%p5 bra 	$L__BB0_8;
	mul.wide.u32 	%rd44, %r25, 8;
	add.s64 	%rd45, %rd1, %rd44;
	ld.global.u64 	%rd46, [%rd45];
	mov.b64 	%rd47, 0;
	st.u64 	[%rd46], %rd47;
	ld.global.u64 	%rd48, [%rd45+8];
	st.u64 	[%rd48], %rd47;
	ld.global.u64 	%rd49, [%rd45+16];
	st.u64 	[%rd49], %rd47;
	ld.global.u64 	%rd50, [%rd45+24];
	st.u64 	[%rd50], %rd47;
	ld.global.u64 	%rd51, [%rd45+32];
	st.u64 	[%rd51], %rd47;
	ld.global.u64 	%rd52, [%rd45+40];
	st.u64 	[%rd52], %rd47;
	ld.global.u64 	%rd53, [%rd45+48];
	st.u64 	[%rd53], %rd47;
	ld.global.u64 	%rd54, [%rd45+56];
	st.u64 	[%rd54], %rd47;
	add.s32 	%r25, %r25, 8;
$L__BB0_8:
	setp.eq.s32 	%p6, %r9, 0;
	@%p6 bra 	$L__BB0_15;
	and.b32  	%r12, %r2, 3;
	setp.lt.u32 	%p7, %r9, 4;
	@%p7 bra 	$L__BB0_11;
	mul.wide.u32 	%rd55, %r25, 8;
	add.s64 	%rd56, %rd1, %rd55;
	ld.global.u64 	%rd57, [%rd56];
	mov.b64 	%rd58, 0;
	st.u64 	[%rd57], %rd58;
	ld.global.u64 	%rd59, [%rd56+8];
	st.u64 	[%rd59], %rd58;
	ld.global.u64 	%rd60, [%rd56+16];
	st.u64 	[%rd60], %rd58;
	ld.global.u64 	%rd61, [%rd56+24];
	st.u64 	[%rd61], %rd58;
	add.s32 	%r25, %r25, 4;
$L__BB0_11:
	setp.eq.s32 	%p8, %r12, 0;
	@%p8 bra 	$L__BB0_15;
	mul.wide.u32 	%rd62, %r25, 8;
	add.s64 	%rd12, %rd1, %rd62;
	ld.global.u64 	%rd63, [%rd12];
	mov.b64 	%rd64, 0;
	st.u64 	[%rd63], %rd64;
	setp.eq.s32 	%p9, %r12, 1;
	@%p9 bra 	$L__BB0_15;
	ld.global.u64 	%rd65, [%rd12+8];
	mov.b64 	%rd66, 0;
	st.u64 	[%rd65], %rd66;
	setp.eq.s32 	%p10, %r12, 2;
	@%p10 bra 	$L__BB0_15;
	ld.global.u64 	%rd67, [%rd12+16];
	mov.b64 	%rd68, 0;
	st.u64 	[%rd67], %rd68;
$L__BB0_15:
	add.s64 	%rd69, %rd14, %rd7;
	bar.sync 	0;
	// begin inline asm
	discard.global.L2 [%rd69], 128;
	// end inline asm
	bar.sync 	0;
	ld.global.u64 	%rd70, [%rd8];
	setp.eq.s64 	%p11, %rd70, 789123;
	@%p11 bra 	$L__BB0_17;
	ld.global.u32 	%r18, [%rd6];
	add.s32 	%r19, %r18, 1;
	st.global.u32 	[%rd6], %r19;
	mul.wide.s32 	%rd71, %r18, 8;
	add.s64 	%rd72, %rd1, %rd71;
	st.global.u64 	[%rd72], %rd69;
	bra.uni 	$L__BB0_18;
$L__BB0_17:
	ld.global.u32 	%r20, [%rd3];
	add.s32 	%r21, %r20, 1;
	st.global.u32 	[%rd3], %r21;
	mul.wide.s32 	%rd73, %r20, 8;
	add.s64 	%rd74, %rd2, %rd73;
	st.global.u64 	[%rd74], %rd69;
$L__BB0_18:
	add.s32 	%r22, %r22, 1;
	setp.ne.s32 	%p12, %r22, 40960;
	@%p12 bra 	$L__BB0_1;
	ret;

}
	// .globl	_Z15build_candidatePmS_S_Pi
.visible .entry _Z15build_candidatePmS_S_Pi(
	.param .u64 .ptr .align 1 _Z15build_candidatePmS_S_Pi_param_0,
	.param .u64 .ptr .align 1 _Z15build_candidatePmS_S_Pi_param_1,
	.param .u64 .ptr .align 1 _Z15build_candidatePmS_S_Pi_param_2,
	.param .u64 .ptr .align 1 _Z15build_candidatePmS_S_Pi_param_3
)
{
	.reg .pred 	%p<5>;
	.reg .b32 	%r<16>;
	.reg .b64 	%rd<15>;

	ld.param.u64 	%rd5, [_Z15build_candidatePmS_S_Pi_param_0];
	ld.param.u64 	%rd6, [_Z15build_candidatePmS_S_Pi_param_1];
	ld.param.u64 	%rd7, [_Z15build_candidatePmS_S_Pi_param_2];
	ld.param.u64 	%rd8, [_Z15build_candidatePmS_S_Pi_param_3];
	cvta.to.global.u64 	%rd1, %rd6;
	cvta.to.global.u64 	%rd2, %rd7;
	cvta.to.global.u64 	%rd3, %rd8;
	mov.b32 	%r12, 0;
	mov.u32 	%r15, %r12;
$L__BB1_1:
	shl.b32 	%r10, %r12, 7;
	cvt.u64.u32 	%rd9, %r10;
	add.s64 	%rd4, %rd5, %rd9;
	ld.global.u32 	%r3, [%rd3];
	setp.lt.s32 	%p1, %r3, 1;
	@%p1 bra 	$L__BB1_5;
	mov.b32 	%r14, 0;
	bra.uni 	$L__BB1_4;
$L__BB1_3:
	add.s32 	%r14, %r14, 1;
	setp.eq.s32 	%p3, %r14, %r3;
	@%p3 bra 	$L__BB1_5;
$L__BB1_4:
	mul.wide.u32 	%rd10, %r14, 8;
	add.s64 	%rd11, %rd2, %rd10;
	ld.global.u64 	%rd12, [%rd11];
	setp.eq.s64 	%p2, %rd12, %rd4;
	@%p2 bra 	$L__BB1_6;
	bra.uni 	$L__BB1_3;
$L__BB1_5:
	add.s32 	%r6, %r15, 1;
	mul.wide.s32 	%rd13, %r15, 8;
	add.s64 	%rd14, %rd1, %rd13;
	st.global.u64 	[%rd14], %rd4;
	mov.u32 	%r15, %r6;
$L__BB1_6:
	add.s32 	%r12, %r12, 1;
	setp.ne.s32 	%p4, %r12, 40960;
	@%p4 bra 	$L__BB1_1;
	ret;

}
	// .globl	_Z17find_evictionsetsPmS_PiS_S0_
.visible .entry _Z17find_evictionsetsPmS_PiS_S0_(
	.param .u64 .ptr .align 1 _Z17find_evictionsetsPmS_PiS_S0__param_0,
	.param .u64 .ptr .align 1 _Z17find_evictionsetsPmS_PiS_S0__param_1,
	.param .u64 .ptr .align 1 _Z17find_evictionsetsPmS_PiS_S0__param_2,
	.param .u64 .ptr .align 1 _Z17find_evictionsetsPmS_PiS_S0__param_3,
	.param .u64 .ptr .align 1 _Z17find_evictionsetsPmS_PiS_S0__param_4
)
{
	.local .align 4 .b8 	__local_depot2[4];
	.reg .b64 	%SP;
	.reg .b64 	%SPL;
	.reg .pred 	%p<57>;
	.reg .b32 	%r<86>;
	.reg .b64 	%rd<142>;

	mov.u64 	%SPL, __local_depot2;
	cvta.local.u64 	%SP, %SPL;
	ld.param.u64 	%rd14, [_Z17find_evictionsetsPmS_PiS_S0__param_0];
	ld.param.u64 	%rd15, [_Z17find_evictionsetsPmS_PiS_S0__param_1];
	ld.param.u64 	%rd16, [_Z17find_evictionsetsPmS_PiS_S0__param_2];
	ld.param.u64 	%rd12, [_Z17find_evictionsetsPmS_PiS_S0__param_3];
	ld.param.u64 	%rd13, [_Z17find_evictionsetsPmS_PiS_S0__param_4];
	cvta.to.global.u64 	%rd1, %rd15;
	cvta.to.global.u64 	%rd2, %rd16;
	cvta.to.global.u64 	%rd17, %rd14;
	ld.global.u64 	%rd3, [%rd17];
	ld.global.u32 	%r1, [%rd2];
	mov.b64 	%rd18, 789123;
	st.u64 	[%rd3], %rd18;
	bar.sync 	0;
	ld.u64 	%rd19, [%rd3];
	cvt.u32.u64 	%r85, %rd19;
	setp.lt.s32 	%p1, %r1, 1;
	@%p1 bra 	$L__BB2_13;
	and.b32  	%r2, %r1, 15;
	setp.lt.u32 	%p2, %r1, 16;
	mov.b32 	%r74, 0;
	@%p2 bra 	$L__BB2_4;
	and.b32  	%r74, %r1, 2147483632;
	mov.b32 	%r72, 0;
$L__BB2_3:
	.pragma "nounroll";
	mul.wide.u32 	%rd22, %r72, 8;
	add.s64 	%rd23, %rd1, %rd22;
	ld.global.u64 	%rd24, [%rd23];
	mov.b64 	%rd25, 0;
	st.u64 	[%rd24], %rd25;
	ld.global.u64 	%rd26, [%rd23+8];
	st.u64 	[%rd26], %rd25;
	ld.global.u64 	%rd27, [%rd23+16];
	st.u64 	[%rd27], %rd25;
	ld.global.u64 	%rd28, [%rd23+24];
	st.u64 	[%rd28], %rd25;
	ld.global.u64 	%rd29, [%rd23+32];
	st.u64 	[%rd29], %rd25;
	ld.global.u64 	%rd30, [%rd23+40];
	st.u64 	[%rd30], %rd25;
	ld.global.u64 	%rd31, [%rd23+48];
	st.u64 	[%rd31], %rd25;
	ld.global.u64 	%rd32, [%rd23+56];
	st.u64 	[%rd32], %rd25;
	ld.global.u64 	%rd33, [%rd23+64];
	st.u64 	[%rd33], %rd25;
	ld.global.u64 	%rd34, [%rd23+72];
	st.u64 	[%rd34], %rd25;
	ld.global.u64 	%rd35, [%rd23+80];
	st.u64 	[%rd35], %rd25;
	ld.global.u64 	%rd36, [%rd23+88];
	st.u64 	[%rd36], %rd25;
	ld.global.u64 	%rd37, [%rd23+96];
	st.u64 	[%rd37], %rd25;
	ld.global.u64 	%rd38, [%rd23+104];
	st.u64 	[%rd38], %rd25;
	ld.global.u64 	%rd39, [%rd23+112];
	st.u64 	[%rd39], %rd25;
	ld.global.u64 	%rd40, [%rd23+120];
	st.u64 	[%rd40], %rd25;
	add.s32 	%r72, %r72, 16;
	setp.ne.s32 	%p3, %r72, %r74;
	@%p3 bra 	$L__BB2_3;
$L__BB2_4:
	setp.eq.s32 	%p4, %r2, 0;
	@%p4 bra 	$L__BB2_13;
	and.b32  	%r7, %r1, 7;
	setp.lt.u32 	%p5, %r2, 8;
	@%p5 bra 	$L__BB2_7;
	mul.wide.u32 	%rd41, %r74, 8;
	add.s64 	%rd42, %rd1, %rd41;
	ld.global.u64 	%rd43, [%rd42];
	mov.b64 	%rd44, 0;
	st.u64 	[%rd43], %rd44;
	ld.global.u64 	%rd45, [%rd42+8];
	st.u64 	[%rd45], %rd44;
	ld.global.u64 	%rd46, [%rd42+16];
	st.u64 	[%rd46], %rd44;
	ld.global.u64 	%rd47, [%rd42+24];
	st.u64 	[%rd47], %rd44;
	ld.global.u64 	%rd48, [%rd42+32];
	st.u64 	[%rd48], %rd44;
	ld.global.u64 	%rd49, [%rd42+40];
	st.u64 	[%rd49], %rd44;
	ld.global.u64 	%rd50, [%rd42+48];
	st.u64 	[%rd50], %rd44;
	ld.global.u64 	%rd51, [%rd42+56];
	st.u64 	[%rd51], %rd44;
	add.s32 	%r74, %r74, 8;
$L__BB2_7:
	setp.eq.s32 	%p6, %r7, 0;
	@%p6 bra 	$L__BB2_13;
	and.b32  	%r10, %r1, 3;
	setp.lt.u32 	%p7, %r7, 4;
	@%p7 bra 	$L__BB2_10;
	mul.wide.u32 	%rd52, %r74, 8;
	add.s64 	%rd53, %rd1, %rd52;
	ld.global.u64 	%rd54, [%rd53];
	mov.b64 	%rd55, 0;
	st.u64 	[%rd54], %rd55;
	ld.global.u64 	%rd56, [%rd53+8];
	st.u64 	[%rd56], %rd55;
	ld.global.u64 	%rd57, [%rd53+16];
	st.u64 	[%rd57], %rd55;
	ld.global.u64 	%rd58, [%rd53+24];
	st.u64 	[%rd58], %rd55;
	add.s32 	%r74, %r74, 4;
$L__BB2_10:
	setp.eq.s32 	%p8, %r10, 0;
	@%p8 bra 	$L__BB2_13;
	mov.b32 	%r77, 0;
$L__BB2_12:
	.pragma "nounroll";
	mul.wide.u32 	%rd59, %r74, 8;
	add.s64 	%rd60, %rd1, %rd59;
	ld.global.u64 	%rd61, [%rd60];
	mov.b64 	%rd62, 0;
	st.u64 	[%rd61], %rd62;
	add.s32 	%r74, %r74, 1;
	add.s32 	%r77, %r77, 1;
	setp.ne.s32 	%p9, %r77, %r10;
	@%p9 bra 	$L__BB2_12;
$L__BB2_13:
	bar.sync 	0;
	// begin inline asm
	discard.global.L2 [%rd3], 128;
	// end inline asm
	bar.sync 	0;
	ld.u64 	%rd64, [%rd3];
	setp.ne.s64 	%p10, %rd64, 789123;
	@%p10 bra 	$L__BB2_93;
	ld.global.u32 	%r78, [%rd2];
	setp.lt.s32 	%p11, %r78, 1;
	@%p11 bra 	$L__BB2_93;
	cvta.to.global.u64 	%rd4, %rd13;
	add.s64 	%rd5, %rd1, 64;
	cvta.to.global.u64 	%rd6, %rd12;
	mov.b32 	%r79, 0;
	add.u64 	%rd67, %SP, 0;
$L__BB2_16:
	mov.b64 	%rd65, 789123;
	st.u64 	[%rd3], %rd65;
	bar.sync 	0;
	ld.u64 	%rd66, [%rd3];
	cvta.to.local.u64 	%rd68, %rd67;
	st.local.u32 	[%rd68], %rd66;
	setp.lt.s32 	%p12, %r78, 1;
	@%p12 bra 	$L__BB2_90;
	and.b32  	%r20, %r78, 15;
	setp.lt.u32 	%p13, %r78, 16;
	mov.b32 	%r83, 0;
	@%p13 bra 	$L__BB2_52;
	and.b32  	%r83, %r78, 2147483632;
	neg.s32 	%r80, %r79;
	mov.b32 	%r81, 0;
	mov.u64 	%rd141, %rd5;
$L__BB2_19:
	.pragma "nounroll";
	setp.eq.s32 	%p14, %r80, 0;
	@%p14 bra 	$L__BB2_21;
	ld.global.u64 	%rd69, [%rd141+-64];
	mov.b64 	%rd70, 0;
	st.u64 	[%rd69], %rd70;
$L__BB2_21:
	add.s32 	%r42, %r81, 1;
	setp.eq.s32 	%p15, %r42, %r79;
	@%p15 bra 	$L__BB2_23;
	ld.global.u64 	%rd71, [%rd141+-56];
	mov.b64 	%rd72, 0;
	st.u64 	[%rd71], %rd72;
$L__BB2_23:
	add.s32 	%r43, %r81, 2;
	setp.eq.s32 	%p16, %r43, %r79;
	@%p16 bra 	$L__BB2_25;
	ld.global.u64 	%rd73, [%rd141+-48];
	mov.b64 	%rd74, 0;
	st.u64 	[%rd73], %rd74;
$L__BB2_25:
	add.s32 	%r44, %r81, 3;
	setp.eq.s32 	%p17, %r44, %r79;
	@%p17 bra 	$L__BB2_27;
	ld.global.u64 	%rd75, [%rd141+-40];
	mov.b64 	%rd76, 0;
	st.u64 	[%rd75], %rd76;
$L__BB2_27:
	add.s32 	%r45, %r81, 4;
	setp.eq.s32 	%p18, %r45, %r79;
	@%p18 bra 	$L__BB2_29;
	ld.global.u64 	%rd77, [%rd141+-32];
	mov.b64 	%rd78, 0;
	st.u64 	[%rd77], %rd78;
$L__BB2_29:
	add.s32 	%r46, %r81, 5;
	setp.eq.s32 	%p19, %r46, %r79;
	@%p19 bra 	$L__BB2_31;
	ld.global.u64 	%rd79, [%rd141+-24];
	mov.b64 	%rd80, 0;
	st.u64 	[%rd79], %rd80;
$L__BB2_31:
	add.s32 	%r47, %r81, 6;
	setp.eq.s32 	%p20, %r47, %r79;
	@%p20 bra 	$L__BB2_33;
	ld.global.u64 	%rd81, [%rd141+-16];
	mov.b64 	%rd82, 0;
	st.u64 	[%rd81], %rd82;
$L__BB2_33:
	add.s32 	%r48, %r81, 7;
	setp.eq.s32 	%p21, %r48, %r79;
	@%p21 bra 	$L__BB2_35;
	ld.global.u64 	%rd83, [%rd141+-8];
	mov.b64 	%rd84, 0;
	st.u64 	[%rd83], %rd84;
$L__BB2_35:
	add.s32 	%r49, %r81, 8;
	setp.eq.s32 	%p22, %r49, %r79;
	@%p22 bra 	$L__BB2_37;
	ld.global.u64 	%rd85, [%rd141];
	mov.b64 	%rd86, 0;
	st.u64 	[%rd85], %rd86;
$L__BB2_37:
	add.s32 	%r50, %r81, 9;
	setp.eq.s32 	%p23, %r50, %r79;
	@%p23 bra 	$L__BB2_39;
	ld.global.u64 	%rd87, [%rd141+8];
	mov.b64 	%rd88, 0;
	st.u64 	[%rd87], %rd88;
$L__BB2_39:
	add.s32 	%r51, %r81, 10;
	setp.eq.s32 	%p24, %r51, %r79;
	@%p24 bra 	$L__BB2_41;
	ld.global.u64 	%rd89, [%rd141+16];
	mov.b64 	%rd90, 0;
	st.u64 	[%rd89], %rd90;
$L__BB2_41:
	add.s32 	%r52, %r81, 11;
	setp.eq.s32 	%p25, %r52, %r79;
	@%p25 bra 	$L__BB2_43;
	ld.global.u64 	%rd91, [%rd141+24];
	mov.b64 	%rd92, 0;
	st.u64 	[%rd91], %rd92;
$L__BB2_43:
	add.s32 	%r53, %r81, 12;
	setp.eq.s32 	%p26, %r53, %r79;
	@%p26 bra 	$L__BB2_45;
	ld.global.u64 	%rd93, [%rd141+32];
	mov.b64 	%rd94, 0;
	st.u64 	[%rd93], %rd94;
$L__BB2_45:
	add.s32 	%r54, %r81, 13;
	setp.eq.s32 	%p27, %r54, %r79;
	@%p27 bra 	$L__BB2_47;
	ld.global.u64 	%rd95, [%rd141+40];
	mov.b64 	%rd96, 0;
	st.u64 	[%rd95], %rd96;
$L__BB2_47:
	add.s32 	%r55, %r81, 14;
	setp.eq.s32 	%p28, %r55, %r79;
	@%p28 bra 	$L__BB2_49;
	ld.global.u64 	%rd97, [%rd141+48];
	mov.b64 	%rd98, 0;
	st.u64 	[%rd97], %rd98;
$L__BB2_49:
	add.s32 	%r56, %r81, 15;
	setp.eq.s32 	%p29, %r56, %r79;
	@%p29 bra 	$L__BB2_51;
	ld.global.u64 	%rd99, [%rd141+56];
	mov.b64 	%rd100, 0;
	st.u64 	[%rd99], %rd100;
$L__BB2_51:
	add.s32 	%r81, %r81, 16;
	add.s32 	%r80, %r80, 16;
	add.s64 	%rd141, %rd141, 128;
	setp.ne.s32 	%p30, %r81, %r83;
	@%p30 bra 	$L__BB2_19;
$L__BB2_52:
	setp.eq.s32 	%p31, %r20, 0;
	@%p31 bra 	$L__BB2_90;
	and.b32  	%r28, %r78, 7;
	setp.lt.u32 	%p32, %r20, 8;
	@%p32 bra 	$L__BB2_71;
	setp.eq.s32 	%p33, %r83, %r79;
	mul.wide.u32 	%rd101, %r83, 8;
	add.s64 	%rd9, %rd1, %rd101;
	@%p33 bra 	$L__BB2_56;
	ld.global.u64 	%rd102, [%rd9];
	mov.b64 	%rd103, 0;
	st.u64 	[%rd102], %rd103;
$L__BB2_56:
	add.s32 	%r57, %r83, 1;
	setp.eq.s32 	%p34, %r57, %r79;
	@%p34 bra 	$L__BB2_58;
	ld.global.u64 	%rd104, [%rd9+8];
	mov.b64 	%rd105, 0;
	st.u64 	[%rd104], %rd105;
$L__BB2_58:
	add.s32 	%r58, %r83, 2;
	setp.eq.s32 	%p35, %r58, %r79;
	@%p35 bra 	$L__BB2_60;
	ld.global.u64 	%rd106, [%rd9+16];
	mov.b64 	%rd107, 0;
	st.u64 	[%rd106], %rd107;
$L__BB2_60:
	add.s32 	%r59, %r83, 3;
	setp.eq.s32 	%p36, %r59, %r79;
	@%p36 bra 	$L__BB2_62;
	ld.global.u64 	%rd108, [%rd9+24];
	mov.b64 	%rd109, 0;
	st.u64 	[%rd108], %rd109;
$L__BB2_62:
	add.s32 	%r60, %r83, 4;
	setp.eq.s32 	%p37, %r60, %r79;
	@%p37 bra 	$L__BB2_64;
	ld.global.u64 	%rd110, [%rd9+32];
	mov.b64 	%rd111, 0;
	st.u64 	[%rd110], %rd111;
$L__BB2_64:
	add.s32 	%r61, %r83, 5;
	setp.eq.s32 	%p38, %r61, %r79;
	@%p38 bra 	$L__BB2_66;
	ld.global.u64 	%rd112, [%rd9+40];
	mov.b64 	%rd113, 0;
	st.u64 	[%rd112], %rd113;
$L__BB2_66:
	add.s32 	%r62, %r83, 6;
	setp.eq.s32 	%p39, %r62, %r79;
	@%p39 bra 	$L__BB2_68;
	ld.global.u64 	%rd114, [%rd9+48];
	mov.b64 	%rd115, 0;
	st.u64 	[%rd114], %rd115;
$L__BB2_68:
	add.s32 	%r63, %r83, 7;
	setp.eq.s32 	%p40, %r63, %r79;
	@%p40 bra 	$L__BB2_70;
	ld.global.u64 	%rd116, [%rd9+56];
	mov.b64 	%rd117, 0;
	st.u64 	[%rd116], %rd117;
$L__BB2_70:
	add.s32 	%r83, %r83, 8;
$L__BB2_71:
	setp.eq.s32 	%p41, %r28, 0;
	@%p41 bra 	$L__BB2_90;
	and.b32  	%r31, %r78, 3;
	setp.lt.u32 	%p42, %r28, 4;
	@%p42 bra 	$L__BB2_82;
	setp.eq.s32 	%p43, %r83, %r79;
	mul.wide.u32 	%rd118, %r83, 8;
	add.s64 	%rd10, %rd1, %rd118;
	@%p43 bra 	$L__BB2_75;
	ld.global.u64 	%rd119, [%rd10];
	mov.b64 	%rd120, 0;
	st.u64 	[%rd119], %rd120;
$L__BB2_75:
	add.s32 	%r64, %r83, 1;
	setp.eq.s32 	%p44, %r64, %r79;
	@%p44 bra 	$L__BB2_77;
	ld.global.u64 	%rd121, [%rd10+8];
	mov.b64 	%rd122, 0;
	st.u64 	[%rd121], %rd122;
$L__BB2_77:
	add.s32 	%r65, %r83, 2;
	setp.eq.s32 	%p45, %r65, %r79;
	@%p45 bra 	$L__BB2_79;
	ld.global.u64 	%rd123, [%rd10+16];
	mov.b64 	%rd124, 0;
	st.u64 	[%rd123], %rd124;
$L__BB2_79:
	add.s32 	%r66, %r83, 3;
	setp.eq.s32 	%p46, %r66, %r79;
	@%p46 bra 	$L__BB2_81;
	ld.global.u64 	%rd125, [%rd10+24];
	mov.b64 	%rd126, 0;
	st.u64 	[%rd125], %rd126;
$L__BB2_81:
	add.s32 	%r83, %r83, 4;
$L__BB2_82:
	setp.eq.s32 	%p47, %r31, 0;
	@%p47 bra 	$L__BB2_90;
	setp.eq.s32 	%p48, %r83, %r79;
	mul.wide.u32 	%rd127, %r83, 8;
	add.s64 	%rd11, %rd1, %rd127;
	@%p48 bra 	$L__BB2_85;
	ld.global.u64 	%rd128, [%rd11];
	mov.b64 	%rd129, 0;
	st.u64 	[%rd128], %rd129;
$L__BB2_85:
	setp.eq.s32 	%p49, %r31, 1;
	@%p49 bra 	$L__BB2_90;
	add.s32 	%r67, %r83, 1;
	setp.eq.s32 	%p50, %r67, %r79;
	@%p50 bra 	$L__BB2_88;
	ld.global.u64 	%rd130, [%rd11+8];
	mov.b64 	%rd131, 0;
	st.u64 	[%rd130], %rd131;
$L__BB2_88:
	add.s32 	%r68, %r83, 2;
	setp.eq.s32 	%p51, %r31, 2;
	setp.eq.s32 	%p52, %r68, %r79;
	or.pred  	%p53, %p51, %p52;
	@%p53 bra 	$L__BB2_90;
	ld.global.u64 	%rd132, [%rd11+16];
	mov.b64 	%rd133, 0;
	st.u64 	[%rd132], %rd133;
$L__BB2_90:
	bar.sync 	0;
	// begin inline asm
	discard.global.L2 [%rd3], 128;
	// end inline asm
	bar.sync 	0;
	ld.u64 	%rd135, [%rd3];
	setp.eq.s64 	%p54, %rd135, 789123;
	@%p54 bra 	$L__BB2_92;
	mul.wide.u32 	%rd136, %r79, 8;
	add.s64 	%rd137, %rd1, %rd136;
	ld.global.u64 	%rd138, [%rd137];
	ld.global.u32 	%r69, [%rd4];
	add.s32 	%r70, %r69, 1;
	st.global.u32 	[%rd4], %r70;
	mul.wide.s32 	%rd139, %r69, 8;
	add.s64 	%rd140, %rd6, %rd139;
	st.global.u64 	[%rd140], %rd138;
	ld.global.u32 	%r71, [%rd4];
	setp.gt.s32 	%p55, %r71, 16;
	@%p55 bra 	$L__BB2_93;
$L__BB2_92:
	add.s32 	%r79, %r79, 1;
	ld.global.u32 	%r78, [%rd2];
	setp.lt.s32 	%p56, %r79, %r78;
	@%p56 bra 	$L__BB2_16;
$L__BB2_93:
	ret;

}
	// .globl	_Z8init_memPm
.visible .entry _Z8init_memPm(
	.param .u64 .ptr .align 1 _Z8init_memPm_param_0
)
{
	.reg .pred 	%p<2>;
	.reg .b32 	%r<5>;
	.reg .b64 	%rd<42>;

	ld.param.u64 	%rd7, [_Z8init_memPm_param_0];
	cvta.to.global.u64 	%rd8, %rd7;
	add.s64 	%rd40, %rd8, 2048;
	mov.b32 	%r4, 0;
	mov.b64 	%rd41, 31;
$L__BB3_1:
	add.s64 	%rd9, %rd41, -31;
	st.global.u64 	[%rd40+-2048], %rd9;
	add.s64 	%rd10, %rd41, -30;
	st.global.u64 	[%rd40+-1920], %rd10;
	add.s64 	%rd11, %rd41, -29;
	st.global.u64 	[%rd40+-1792], %rd11;
	add.s64 	%rd12, %rd41, -28;
	st.global.u64 	[%rd40+-1664], %rd12;
	add.s64 	%rd13, %rd41, -27;
	st.global.u64 	[%rd40+-1536], %rd13;
	add.s64 	%rd14, %rd41, -26;
	st.global.u64 	[%rd40+-1408], %rd14;
	add.s64 	%rd15, %rd41, -25;
	st.global.u64 	[%rd40+-1280], %rd15;
	add.s64 	%rd16, %rd41, -24;
	st.global.u64 	[%rd40+-1152], %rd16;
	add.s64 	%rd17, %rd41, -23;
	st.global.u64 	[%rd40+-1024], %rd17;
	add.s64 	%rd18, %rd41, -22;
	st.global.u64 	[%rd40+-896], %rd18;
	add.s64 	%rd19, %rd41, -21;
	st.global.u64 	[%rd40+-768], %rd19;
	add.s64 	%rd20, %rd41, -20;
	st.global.u64 	[%rd40+-640], %rd20;
	add.s64 	%rd21, %rd41, -19;
	st.global.u64 	[%rd40+-512], %rd21;
	add.s64 	%rd22, %rd41, -18;
	st.global.u64 	[%rd40+-384], %rd22;
	add.s64 	%rd23, %rd41, -17;
	st.global.u64 	[%rd40+-256], %rd23;
	add.s64 	%rd24, %rd41, -16;
	st.global.u64 	[%rd40+-128], %rd24;
	add.s64 	%rd25, %rd41, -15;
	st.global.u64 	[%rd40], %rd25;
	add.s64 	%rd26, %rd41, -14;
	st.global.u64 	[%rd40+128], %rd26;
	add.s64 	%rd27, %rd41, -13;
	st.global.u64 	[%rd40+256], %rd27;
	add.s64 	%rd28, %rd41, -12;
	st.global.u64 	[%rd40+384], %rd28;
	add.s64 	%rd29, %rd41, -11;
	st.global.u64 	[%rd40+512], %rd29;
	add.s64 	%rd30, %rd41, -10;
	st.global.u64 	[%rd40+640], %rd30;
	add.s64 	%rd31, %rd41, -9;
	st.global.u64 	[%rd40+768], %rd31;
	add.s64 	%rd32, %rd41, -8;
	st.global.u64 	[%rd40+896], %rd32;
	add.s64 	%rd33, %rd41, -7;
	st.global.u64 	[%rd40+1024], %rd33;
	add.s64 	%rd34, %rd41, -6;
	st.global.u64 	[%rd40+1152], %rd34;
	add.s64 	%rd35, %rd41, -5;
	st.global.u64 	[%rd40+1280], %rd35;
	add.s64 	%rd36, %rd41, -4;
	st.global.u64 	[%rd40+1408], %rd36;
	add.s64 	%rd37, %rd41, -3;
	st.global.u64 	[%rd40+1536], %rd37;
	add.s64 	%rd38, %rd41, -2;
	st.global.u64 	[%rd40+1664], %rd38;
	add.s64 	%rd39, %rd41, -1;
	st.global.u64 	[%rd40+1792], %rd39;
	st.global.u64 	[%rd40+1920], %rd41;
	add.s32 	%r4, %r4, 4096;
	add.s64 	%rd41, %rd41, 32;
	add.s64 	%rd40, %rd40, 4096;
	setp.ne.s32 	%p1, %r4, 5242880;
	@%p1 bra 	$L__BB3_1;
	ret;

}


// ===== COMPILED SASS (sm_100) =====

	.target	sm_100

	.elftype	@"ET_EXEC"


//--------------------- .note.nv.tkinfo           --------------------------
	.section	.note.nv.tkinfo,"",@"SHT_NOTE"
	.sectionflags	@"SHF_NOTE_NV_TKINFO"
	.tkinfo
        /*0018*/ 	.word	0x00000002
        /*0030*/ 	.string	""
        /*0030*/ 	.string	"ptxas"
        /*0030*/ 	.string	"Cuda compilation tools, release 13.0, V13.0.88"
        /*0030*/ 	.string	"Build cuda_13.0.r13.0/compiler.36424714_0"
        /*0030*/ 	.string	"-arch sm_100 -m 64 "



//--------------------- .note.nv.cuinfo           --------------------------
	.section	.note.nv.cuinfo,"",@"SHT_NOTE"
	.sectionflags	@"SHF_NOTE_NV_CUINFO"
        /*0018*/ 	.short	0x0002
        /*001a*/ 	.short	0x0064
        /*001c*/ 	.short	0x0082
	.zero		2


//--------------------- .nv.info                  --------------------------
	.section	.nv.info,"",@"SHT_CUDA_INFO"
	.align	4


	//----- nvinfo : EIATTR_REGCOUNT
	.align		4
        /*0000*/ 	.byte	0x04, 0x2f
        /*0002*/ 	.short	(.L_1 - .L_0)
	.align		4
.L_0:
        /*0004*/ 	.word	index@(_Z17build_conflictsetPmS_S_PiS_S0_)
        /*0008*/ 	.word	0x0000001c


	//----- nvinfo : EIATTR_FRAME_SIZE
	.align		4
.L_1:
        /*000c*/ 	.byte	0x04, 0x11
        /*000e*/ 	.short	(.L_3 - .L_2)
	.align		4
.L_2:
        /*0010*/ 	.word	index@(_Z17build_conflictsetPmS_S_PiS_S0_)
        /*0014*/ 	.word	0x00000008


	//----- nvinfo : EIATTR_REGCOUNT
	.align		4
.L_3:
        /*0018*/ 	.byte	0x04, 0x2f
        /*001a*/ 	.short	(.L_5 - .L_4)
	.align		4
.L_4:
        /*001c*/ 	.word	index@(_Z15build_candidatePmS_S_Pi)
        /*0020*/ 	.word	0x0000000c


	//----- nvinfo : EIATTR_FRAME_SIZE
	.align		4
.L_5:
        /*0024*/ 	.byte	0x04, 0x11
        /*0026*/ 	.short	(.L_7 - .L_6)
	.align		4
.L_6:
        /*0028*/ 	.word	index@(_Z15build_candidatePmS_S_Pi)
        /*002c*/ 	.word	0x00000000


	//----- nvinfo : EIATTR_REGCOUNT
	.align		4
.L_7:
        /*0030*/ 	.byte	0x04, 0x2f
        /*0032*/ 	.short	(.L_9 - .L_8)
	.align		4
.L_8:
        /*0034*/ 	.word	index@(_Z17find_evictionsetsPmS_PiS_S0_)
        /*0038*/ 	.word	0x0000001a


	//----- nvinfo : EIATTR_FRAME_SIZE
	.align		4
.L_9:
        /*003c*/ 	.byte	0x04, 0x11
        /*003e*/ 	.short	(.L_11 - .L_10)
	.align		4
.L_10:
        /*0040*/ 	.word	index@(_Z17find_evictionsetsPmS_PiS_S0_)
        /*0044*/ 	.word	0x00000008


	//----- nvinfo : EIATTR_REGCOUNT
	.align		4
.L_11:
        /*0048*/ 	.byte	0x04, 0x2f
        /*004a*/ 	.short	(.L_13 - .L_12)
	.align		4
.L_12:
        /*004c*/ 	.word	index@(_Z8init_memPm)
        /*0050*/ 	.word	0x00000010


	//----- nvinfo : EIATTR_FRAME_SIZE
	.align		4
.L_13:
        /*0054*/ 	.byte	0x04, 0x11
        /*0056*/ 	.short	(.L_15 - .L_14)
	.align		4
.L_14:
        /*0058*/ 	.word	index@(_Z8init_memPm)
        /*005c*/ 	.word	0x00000000


	//----- nvinfo : EIATTR_MIN_STACK_SIZE
	.align		4
.L_15:
        /*0060*/ 	.byte	0x04, 0x12
        /*0062*/ 	.short	(.L_17 - .L_16)
	.align		4
.L_16:
        /*0064*/ 	.word	index@(_Z8init_memPm)
        /*0068*/ 	.word	0x00000000


	//----- nvinfo : EIATTR_MIN_STACK_SIZE
	.align		4
.L_17:
        /*006c*/ 	.byte	0x04, 0x12
        /*006e*/ 	.short	(.L_19 - .L_18)
	.align		4
.L_18:
        /*0070*/ 	.word	index@(_Z17find_evictionsetsPmS_PiS_S0_)
        /*0074*/ 	.word	0x00000008


	//----- nvinfo : EIATTR_MIN_STACK_SIZE
	.align		4
.L_19:
        /*0078*/ 	.byte	0x04, 0x12
        /*007a*/ 	.short	(.L_21 - .L_20)
	.align		4
.L_20:
        /*007c*/ 	.word	index@(_Z15build_candidatePmS_S_Pi)
        /*0080*/ 	.word	0x00000000


	//----- nvinfo : EIATTR_MIN_STACK_SIZE
	.align		4
.L_21:
        /*0084*/ 	.byte	0x04, 0x12
        /*0086*/ 	.short	(.L_23 - .L_22)
	.align		4
.L_22:
        /*0088*/ 	.word	index@(_Z17build_conflictsetPmS_S_PiS_S0_)
        /*008c*/ 	.word	0x00000008
.L_23:


//--------------------- .nv.compat                --------------------------
	.section	.nv.compat,"",@"SHT_CUDA_COMPAT_INFO"
	.align	4
        /*0000*/ 	.byte	0x02, 0x09, 0x00, 0x00, 0x02, 0x02, 0x01, 0x00, 0x02, 0x05, 0x05, 0x00, 0x03, 0x07, 0x01, 0x01
        /*0010*/ 	.byte	0x02, 0x03, 0x00, 0x00, 0x02, 0x06, 0x01, 0x00, 0x04, 0x0b, 0x08, 0x00, 0x09, 0x00, 0x00, 0x00
        /*0020*/ 	.byte	0x00, 0x00, 0x00, 0x00


//--------------------- .nv.info._Z8init_memPm    --------------------------
	.section	.nv.info._Z8init_memPm,"",@"SHT_CUDA_INFO"
	.sectionflags	@""
	.align	4


	//----- nvinfo : EIATTR_CUDA_API_VERSION
	.align		4
        /*0000*/ 	.byte	0x04, 0x37
        /*0002*/ 	.short	(.L_25 - .L_24)
.L_24:
        /*0004*/ 	.word	0x00000082


	//----- nvinfo : EIATTR_KPARAM_INFO
	.align		4
.L_25:
        /*0008*/ 	.byte	0x04, 0x17
        /*000a*/ 	.short	(.L_27 - .L_26)
.L_26:
        /*000c*/ 	.word	0x00000000
        /*0010*/ 	.short	0x0000
        /*0012*/ 	.short	0x0000
        /*0014*/ 	.byte	0x00, 0xf5, 0x21, 0x00


	//----- nvinfo : EIATTR_SPARSE_MMA_MASK
	.align		4
.L_27:
        /*0018*/ 	.byte	0x03, 0x50
        /*001a*/ 	.short	0x0000


	//----- nvinfo : EIATTR_MAXREG_COUNT
	.align		4
        /*001c*/ 	.byte	0x03, 0x1b
        /*001e*/ 	.short	0x00ff


	//----- nvinfo : EIATTR_MERCURY_ISA_VERSION
	.align		4
        /*0020*/ 	.byte	0x03, 0x5f
        /*0022*/ 	.short	0x0101


	//----- nvinfo : EIATTR_VRC_CTA_INIT_COUNT
	.align		4
        /*0024*/ 	.byte	0x02, 0x4a
	.zero		1
	.zero		1


	//----- nvinfo : EIATTR_EXIT_INSTR_OFFSETS
	.align		4
        /*0028*/ 	.byte	0x04, 0x1c
        /*002a*/ 	.short	(.L_29 - .L_28)


	//   ....[0]....
.L_28:
        /*002c*/ 	.word	0x00000b10


	//----- nvinfo : EIATTR_CBANK_PARAM_SIZE
	.align		4
.L_29:
        /*0030*/ 	.byte	0x03, 0x19
        /*0032*/ 	.short	0x0008


	//----- nvinfo : EIATTR_PARAM_CBANK
	.align		4
        /*0034*/ 	.byte	0x04, 0x0a
        /*0036*/ 	.short	(.L_31 - .L_30)
	.align		4
.L_30:
        /*0038*/ 	.word	index@(.nv.constant0._Z8init_memPm)
        /*003c*/ 	.short	0x0380
        /*003e*/ 	.short	0x0008


	//----- nvinfo : EIATTR_SW_WAR
	.align		4
.L_31:
        /*0040*/ 	.byte	0x04, 0x36
        /*0042*/ 	.short	(.L_33 - .L_32)
.L_32:
        /*0044*/ 	.word	0x00000008
.L_33:


//--------------------- .nv.info._Z17find_evictionsetsPmS_PiS_S0_ --------------------------
	.section	.nv.info._Z17find_evictionsetsPmS_PiS_S0_,"",@"SHT_CUDA_INFO"
	.sectionflags	@""
	.align	4


	//----- nvinfo : EIATTR_CUDA_API_VERSION
	.align		4
        /*0000*/ 	.byte	0x04, 0x37
        /*0002*/ 	.short	(.L_35 - .L_34)
.L_34:
        /*0004*/ 	.word	0x00000082


	//----- nvinfo : EIATTR_KPARAM_INFO
	.align		4
.L_35:
        /*0008*/ 	.byte	0x04, 0x17
        /*000a*/ 	.short	(.L_37 - .L_36)
.L_36:
        /*000c*/ 	.word	0x00000000
        /*0010*/ 	.short	0x0004
        /*0012*/ 	.short	0x0020
        /*0014*/ 	.byte	0x00, 0xf5, 0x21, 0x00


	//----- nvinfo : EIATTR_KPARAM_INFO
	.align		4
.L_37:
        /*0018*/ 	.byte	0x04, 0x17
        /*001a*/ 	.short	(.L_39 - .L_38)
.L_38:
        /*001c*/ 	.word	0x00000000
        /*0020*/ 	.short	0x0003
        /*0022*/ 	.short	0x0018
        /*0024*/ 	.byte	0x00, 0xf5, 0x21, 0x00


	//----- nvinfo : EIATTR_KPARAM_INFO
	.align		4
.L_39:
        /*0028*/ 	.byte	0x04, 0x17
        /*002a*/ 	.short	(.L_41 - .L_40)
.L_40:
        /*002c*/ 	.word	0x00000000
        /*0030*/ 	.short	0x0002
        /*0032*/ 	.short	0x0010
        /*0034*/ 	.byte	0x00, 0xf5, 0x21, 0x00


	//----- nvinfo : EIATTR_KPARAM_INFO
	.align		4
.L_41:
        /*0038*/ 	.byte	0x04, 0x17
        /*003a*/ 	.short	(.L_43 - .L_42)
.L_42:
        /*003c*/ 	.word	0x00000000
        /*0040*/ 	.short	0x0001
        /*0042*/ 	.short	0x0008
        /*0044*/ 	.byte	0x00, 0xf5, 0x21, 0x00


	//----- nvinfo : EIATTR_KPARAM_INFO
	.align		4
.L_43:
        /*0048*/ 	.byte	0x04, 0x17
        /*004a*/ 	.short	(.L_45 - .L_44)
.L_44:
        /*004c*/ 	.word	0x00000000
        /*0050*/ 	.short	0x0000
        /*0052*/ 	.short	0x0000
        /*0054*/ 	.byte	0x00, 0xf5, 0x21, 0x00


	//----- nvinfo : EIATTR_SPARSE_MMA_MASK
	.align		4
.L_45:
        /*0058*/ 	.byte	0x03, 0x50
        /*005a*/ 	.short	0x0000


	//----- nvinfo : EIATTR_MAXREG_COUNT
	.align		4
        /*005c*/ 	.byte	0x03, 0x1b
        /*005e*/ 	.short	0x00ff


	//----- nvinfo : EIATTR_NUM_BARRIERS
	.align		4
        /*0060*/ 	.byte	0x02, 0x4c
        /*0062*/ 	.byte	0x01
	.zero		1


	//----- nvinfo : EIATTR_MERCURY_ISA_VERSION
	.align		4
        /*0064*/ 	.byte	0x03, 0x5f
        /*0066*/ 	.short	0x0101


	//----- nvinfo : EIATTR_VRC_CTA_INIT_COUNT
	.align		4
        /*0068*/ 	.byte	0x02, 0x4a
	.zero		1
	.zero		1


	//----- nvinfo : EIATTR_EXIT_INSTR_OFFSETS
	.align		4
        /*006c*/ 	.byte	0x04, 0x1c
        /*006e*/ 	.short	(.L_47 - .L_46)


	//   ....[0]....
.L_46:
        /*0070*/ 	.word	0x00000730


	//   ....[1]....
        /*0074*/ 	.word	0x00000760


	//   ....[2]....
        /*0078*/ 	.word	0x000015c0


	//   ....[3]....
        /*007c*/ 	.word	0x00001620


	//----- nvinfo : EIATTR_CBANK_PARAM_SIZE
	.align		4
.L_47:
        /*0080*/ 	.byte	0x03, 0x19
        /*0082*/ 	.short	0x0028


	//----- nvinfo : EIATTR_PARAM_CBANK
	.align		4
        /*0084*/ 	.byte	0x04, 0x0a
        /*0086*/ 	.short	(.L_49 - .L_48)
	.align		4
.L_48:
        /*0088*/ 	.word	index@(.nv.constant0._Z17find_evictionsetsPmS_PiS_S0_)
        /*008c*/ 	.short	0x0380
        /*008e*/ 	.short	0x0028


	//----- nvinfo : EIATTR_SW_WAR
	.align		4
.L_49:
        /*0090*/ 	.byte	0x04, 0x36
        /*0092*/ 	.short	(.L_51 - .L_50)
.L_50:
        /*0094*/ 	.word	0x00000008
.L_51:


//--------------------- .nv.info._Z15build_candidatePmS_S_Pi --------------------------
	.section	.nv.info._Z15build_candidatePmS_S_Pi,"",@"SHT_CUDA_INFO"
	.sectionflags	@""
	.align	4


	//----- nvinfo : EIATTR_CUDA_API_VERSION
	.align		4
        /*0000*/ 	.byte	0x04, 0x37
        /*0002*/ 	.short	(.L_53 - .L_52)
.L_52:
        /*0004*/ 	.word	0x00000082


	//----- nvinfo : EIATTR_KPARAM_INFO
	.align		4
.L_53:
        /*0008*/ 	.byte	0x04, 0x17
        /*000a*/ 	.short	(.L_55 - .L_54)
.L_54:
        /*000c*/ 	.word	0x00000000
        /*0010*/ 	.short	0x0003
        /*0012*/ 	.short	0x0018
        /*0014*/ 	.byte	0x00, 0xf5, 0x21, 0x00


	//----- nvinfo : EIATTR_KPARAM_INFO
	.align		4
.L_55:
        /*0018*/ 	.byte	0x04, 0x17
        /*001a*/ 	.short	(.L_57 - .L_56)
.L_56:
        /*001c*/ 	.word	0x00000000
        /*0020*/ 	.short	0x0002
        /*0022*/ 	.short	0x0010
        /*0024*/ 	.byte	0x00, 0xf5, 0x21, 0x00


	//----- nvinfo : EIATTR_KPARAM_INFO
	.align		4
.L_57:
        /*0028*/ 	.byte	0x04, 0x17
        /*002a*/ 	.short	(.L_59 - .L_58)
.L_58:
        /*002c*/ 	.word	0x00000000
        /*0030*/ 	.short	0x0001
        /*0032*/ 	.short	0x0008
        /*0034*/ 	.byte	0x00, 0xf5, 0x21, 0x00


	//----- nvinfo : EIATTR_KPARAM_INFO
	.align		4
.L_59:
        /*0038*/ 	.byte	0x04, 0x17
        /*003a*/ 	.short	(.L_61 - .L_60)
.L_60:
        /*003c*/ 	.word	0x00000000
        /*0040*/ 	.short	0x0000
        /*0042*/ 	.short	0x0000
        /*0044*/ 	.byte	0x00, 0xf5, 0x21, 0x00


	//----- nvinfo : EIATTR_SPARSE_MMA_MASK
	.align		4
.L_61:
        /*0048*/ 	.byte	0x03, 0x50
        /*004a*/ 	.short	0x0000


	//----- nvinfo : EIATTR_MAXREG_COUNT
	.align		4
        /*004c*/ 	.byte	0x03, 0x1b
        /*004e*/ 	.short	0x00ff


	//----- nvinfo : EIATTR_MERCURY_ISA_VERSION
	.align		4
        /*0050*/ 	.byte	0x03, 0x5f
        /*0052*/ 	.short	0x0101


	//----- nvinfo : EIATTR_VRC_CTA_INIT_COUNT
	.align		4
        /*0054*/ 	.byte	0x02, 0x4a
	.zero		1
	.zero		1


	//----- nvinfo : EIATTR_EXIT_INSTR_OFFSETS
	.align		4
        /*0058*/ 	.byte	0x04, 0x1c
        /*005a*/ 	.short	(.L_63 - .L_62)


	//   ....[0]....
.L_62:
        /*005c*/ 	.word	0x000001e0


	//----- nvinfo : EIATTR_CBANK_PARAM_SIZE
	.align		4
.L_63:
        /*0060*/ 	.byte	0x03, 0x19
        /*0062*/ 	.short	0x0020


	//----- nvinfo : EIATTR_PARAM_CBANK
	.align		4
        /*0064*/ 	.byte	0x04, 0x0a
        /*0066*/ 	.short	(.L_65 - .L_64)
	.align		4
.L_64:
        /*0068*/ 	.word	index@(.nv.constant0._Z15build_candidatePmS_S_Pi)
        /*006c*/ 	.short	0x0380
        /*006e*/ 	.short	0x0020


	//----- nvinfo : EIATTR_SW_WAR
	.align		4
.L_65:
        /*0070*/ 	.byte	0x04, 0x36
        /*0072*/ 	.short	(.L_67 - .L_66)
.L_66:
        /*0074*/ 	.word	0x00000008
.L_67:


//--------------------- .nv.info._Z17build_conflictsetPmS_S_PiS_S0_ --------------------------
	.section	.nv.info._Z17build_conflictsetPmS_S_PiS_S0_,"",@"SHT_CUDA_INFO"
	.sectionflags	@""
	.align	4


	//----- nvinfo : EIATTR_CUDA_API_VERSION
	.align		4
        /*0000*/ 	.byte	0x04, 0x37
        /*0002*/ 	.short	(.L_69 - .L_68)
.L_68:
        /*0004*/ 	.word	0x00000082


	//----- nvinfo : EIATTR_KPARAM_INFO
	.align		4
.L_69:
        /*0008*/ 	.byte	0x04, 0x17
        /*000a*/ 	.short	(.L_71 - .L_70)
.L_70:
        /*000c*/ 	.word	0x00000000
        /*0010*/ 	.short	0x0005
        /*0012*/ 	.short	0x0028
        /*0014*/ 	.byte	0x00, 0xf5, 0x21, 0x00


	//----- nvinfo : EIATTR_KPARAM_INFO
	.align		4
.L_71:
        /*0018*/ 	.byte	0x04, 0x17
        /*001a*/ 	.short	(.L_73 - .L_72)
.L_72:
        /*001c*/ 	.word	0x00000000
        /*0020*/ 	.short	0x0004
        /*0022*/ 	.short	0x0020
        /*0024*/ 	.byte	0x00, 0xf5, 0x21, 0x00


	//----- nvinfo : EIATTR_KPARAM_INFO
	.align		4
.L_73:
        /*0028*/ 	.byte	0x04, 0x17
        /*002a*/ 	.short	(.L_75 - .L_74)
.L_74:
        /*002c*/ 	.word	0x00000000
        /*0030*/ 	.short	0x0003
        /*0032*/ 	.short	0x0018
        /*0034*/ 	.byte	0x00, 0xf5, 0x21, 0x00


	//----- nvinfo : EIATTR_KPARAM_INFO
	.align		4
.L_75:
        /*0038*/ 	.byte	0x04, 0x17
        /*003a*/ 	.short	(.L_77 - .L_76)
.L_76:
        /*003c*/ 	.word	0x00000000
        /*0040*/ 	.short	0x0002
        /*0042*/ 	.short	0x0010
        /*0044*/ 	.byte	0x00, 0xf5, 0x21, 0x00


	//----- nvinfo : EIATTR_KPARAM_INFO
	.align		4
.L_77:
        /*0048*/ 	.byte	0x04, 0x17
        /*004a*/ 	.short	(.L_79 - .L_78)
.L_78:
        /*004c*/ 	.word	0x00000000
        /*0050*/ 	.short	0x0001
        /*0052*/ 	.short	0x0008
        /*0054*/ 	.byte	0x00, 0xf5, 0x21, 0x00


	//----- nvinfo : EIATTR_KPARAM_INFO
	.align		4
.L_79:
        /*0058*/ 	.byte	0x04, 0x17
        /*005a*/ 	.short	(.L_81 - .L_80)
.L_80:
        /*005c*/ 	.word	0x00000000
        /*0060*/ 	.short	0x0000
        /*0062*/ 	.short	0x0000
        /*0064*/ 	.byte	0x00, 0xf5, 0x21, 0x00


	//----- nvinfo : EIATTR_SPARSE_MMA_MASK
	.align		4
.L_81:
        /*0068*/ 	.byte	0x03, 0x50
        /*006a*/ 	.short	0x0000


	//----- nvinfo : EIATTR_MAXREG_COUNT
	.align		4
        /*006c*/ 	.byte	0x03, 0x1b
        /*006e*/ 	.short	0x00ff


	//----- nvinfo : EIATTR_NUM_BARRIERS
	.align		4
        /*0070*/ 	.byte	0x02, 0x4c
        /*0072*/ 	.byte	0x01
	.zero		1


	//----- nvinfo : EIATTR_MERCURY_ISA_VERSION
	.align		4
        /*0074*/ 	.byte	0x03, 0x5f
        /*0076*/ 	.short	0x0101


	//----- nvinfo : EIATTR_VRC_CTA_INIT_COUNT
	.align		4
        /*0078*/ 	.byte	0x02, 0x4a
	.zero		1
	.zero		1


	//----- nvinfo : EIATTR_EXIT_INSTR_OFFSETS
	.align		4
        /*007c*/ 	.byte	0x04, 0x1c
        /*007e*/ 	.short	(.L_83 - .L_82)


	//   ....[0]....
.L_82:
        /*0080*/ 	.word	0x00000970


	//----- nvinfo : EIATTR_CBANK_PARAM_SIZE
	.align		4
.L_83:
        /*0084*/ 	.byte	0x03, 0x19
        /*0086*/ 	.short	0x0030


	//----- nvinfo : EIATTR_PARAM_CBANK
	.align		4
        /*0088*/ 	.byte	0x04, 0x0a
        /*008a*/ 	.short	(.L_85 - .L_84)
	.align		4
.L_84:
        /*008c*/ 	.word	index@(.nv.constant0._Z17build_conflictsetPmS_S_PiS_S0_)
        /*0090*/ 	.short	0x0380
        /*0092*/ 	.short	0x0030


	//----- nvinfo : EIATTR_SW_WAR
	.align		4
.L_85:
        /*0094*/ 	.byte	0x04, 0x36
        /*0096*/ 	.short	(.L_87 - .L_86)
.L_86:
        /*0098*/ 	.word	0x00000008
.L_87:


//--------------------- .nv.callgraph             --------------------------
	.section	.nv.callgraph,"",@"SHT_CUDA_CALLGRAPH"
	.align	4
	.sectionentsize	8
	.align		4
        /*0000*/ 	.word	0x00000000
	.align		4
        /*0004*/ 	.word	0xffffffff
	.align		4
        /*0008*/ 	.word	0x00000000
	.align		4
        /*000c*/ 	.word	0xfffffffe
	.align		4
        /*0010*/ 	.word	0x00000000
	.align		4
        /*0014*/ 	.word	0xfffffffd
	.align		4
        /*0018*/ 	.word	0x00000000
	.align		4
        /*001c*/ 	.word	0xfffffffc


//--------------------- .text._Z8init_memPm       --------------------------
	.section	.text._Z8init_memPm,"ax",@progbits
	.align	128
        .global         _Z8init_memPm
        .type           _Z8init_memPm,@function
        .size           _Z8init_memPm,(.L_x_57 - _Z8init_memPm)
        .other          _Z8init_memPm,@"STO_CUDA_ENTRY STV_DEFAULT"
_Z8init_memPm:
.text._Z8init_memPm:
[----:B------:R-:W-:Y:S01]  /*0000*/  LDC R1, c[0x0][0x37c] ;  /* 0x0000df00ff017b82 */ /* 0x000fe20000000800 */
[----:B------:R-:W0:Y:S01]  /*0010*/  LDCU.64 UR6, c[0x0][0x380] ;  /* 0x00007000ff0677ac */ /* 0x000e220008000a00 */
[----:B------:R-:W1:Y:S01]  /*0020*/  LDCU.64 UR8, c[0x0][0x358] ;  /* 0x00006b00ff0877ac */ /* 0x000e620008000a00 */
[----:B------:R-:W-:Y:S01]  /*0030*/  UMOV UR4, URZ ;  /* 0x000000ff00047c82 */ /* 0x000fe20008000000 */
[----:B------:R-:W-:Y:S01]  /*0040*/  UMOV UR14, 0x1f ;  /* 0x0000001f000e7882 */ /* 0x000fe20000000000 */
[----:B0-----:R-:W-:-:S04]  /*0050*/  UIADD3 UR5, UP0, UPT, UR6, 0x800, URZ ;  /* 0x0000080006057890 */ /* 0x001fc8000ff1e0ff */
[----:B------:R-:W-:Y:S02]  /*0060*/  UIADD3.X UR6, UPT, UPT, URZ, UR7, URZ, UP0, !UPT ;  /* 0x00000007ff067290 */ /* 0x000fe400087fe4ff */
[----:B------:R-:W-:Y:S01]  /*0070*/  IMAD.U32 R0, RZ, RZ, UR5 ;  /* 0x00000005ff007e24 */ /* 0x000fe2000f8e00ff */
[----:B------:R-:W-:-:S03]  /*0080*/  UMOV UR5, URZ ;  /* 0x000000ff00057c82 */ /* 0x000fc60008000000 */
[----:B-1----:R-:W-:-:S07]  /*0090*/  MOV R11, UR6 ;  /* 0x00000006000b7c02 */ /* 0x002fce0008000f00 */
.L_x_0:
[----:B------:R-:W-:Y:S02]  /*00a0*/  UIADD3 UR12, UP1, UPT, UR14, -0x1f, URZ ;  /* 0xffffffe10e0c7890 */ /* 0x000fe4000ff3e0ff */
[----:B0-----:R-:W-:Y:S01]  /*00b0*/  IMAD.U32 R8, RZ, RZ, UR14 ;  /* 0x0000000eff087e24 */ /* 0x001fe2000f8e00ff */
[----:B------:R-:W-:Y:S01]  /*00c0*/  UIADD3 UR10, UP2, UPT, UR14, -0x1e, URZ ;  /* 0xffffffe20e0a7890 */ /* 0x000fe2000ff5e0ff */
[----:B------:R-:W-:Y:S01]  /*00d0*/  MOV R9, UR5 ;  /* 0x0000000500097c02 */ /* 0x000fe20008000f00 */
[----:B------:R-:W-:Y:S01]  /*00e0*/  UIADD3.X UR13, UPT, UPT, UR5, -0x1, URZ, UP1, !UPT ;  /* 0xffffffff050d7890 */ /* 0x000fe20008ffe4ff */
[----:B------:R-:W-:Y:S01]  /*00f0*/  IMAD.MOV.U32 R2, RZ, RZ, R0 ;  /* 0x000000ffff027224 */ /* 0x000fe200078e0000 */
[----:B------:R-:W-:Y:S01]  /*0100*/  UIADD3.X UR11, UPT, UPT, UR5, -0x1, URZ, UP2, !UPT ;  /* 0xffffffff050b7890 */ /* 0x000fe200097fe4ff */
[----:B------:R-:W-:Y:S01]  /*0110*/  MOV R3, R11 ;  /* 0x0000000b00037202 */ /* 0x000fe20000000f00 */
[----:B------:R-:W-:Y:S01]  /*0120*/  UIADD3 UR6, UP0, UPT, UR14, -0x1d, URZ ;  /* 0xffffffe30e067890 */ /* 0x000fe2000ff1e0ff */
[----:B------:R-:W-:Y:S01]  /*0130*/  IMAD.U32 R4, RZ, RZ, UR12 ;  /* 0x0000000cff047e24 */ /* 0x000fe2000f8e00ff */
[----:B------:R-:W-:Y:S01]  /*0140*/  UIADD3 UR7, UP2, UPT, UR14, -0x1c, URZ ;  /* 0xffffffe40e077890 */ /* 0x000fe2000ff5e0ff */
[----:B------:R-:W-:Y:S01]  /*0150*/  MOV R5, UR13 ;  /* 0x0000000d00057c02 */ /* 0x000fe20008000f00 */
[----:B------:R-:W-:Y:S01]  /*0160*/  UIADD3.X UR13, UPT, UPT, UR5, -0x1, URZ, UP0, !UPT ;  /* 0xffffffff050d7890 */ /* 0x000fe200087fe4ff */
[----:B------:R-:W-:Y:S01]  /*0170*/  MOV R7, UR11 ;  /* 0x0000000b00077c02 */ /* 0x000fe20008000f00 */
[----:B------:R-:W-:Y:S01]  /*0180*/  UIADD3.X UR11, UPT, UPT, UR5, -0x1, URZ, UP2, !UPT ;  /* 0xffffffff050b7890 */ /* 0x000fe200097fe4ff */
[----:B------:R-:W-:Y:S01]  /*0190*/  IMAD.U32 R6, RZ, RZ, UR10 ;  /* 0x0000000aff067e24 */ /* 0x000fe2000f8e00ff */
[----:B------:R-:W-:Y:S01]  /*01a0*/  UIADD3 UR12, UP1, UPT, UR14, -0x1b, URZ ;  /* 0xffffffe50e0c7890 */ /* 0x000fe2000ff3e0ff */
[----:B------:R0:W-:Y:S01]  /*01b0*/  STG.E.64 desc[UR8][R2.64+0x780], R8 ;  /* 0x0007800802007986 */ /* 0x0001e2000c101b08 */
[----:B------:R-:W-:Y:S01]  /*01c0*/  UIADD3 UR10, UP2, UPT, UR14, -0x1a, URZ ;  /* 0xffffffe60e0a7890 */ /* 0x000fe2000ff5e0ff */
[----:B------:R-:W-:Y:S01]  /*01d0*/  IMAD.U32 R10, RZ, RZ, UR7 ;  /* 0x00000007ff0a7e24 */ /* 0x000fe2000f8e00ff */
[----:B------:R-:W-:Y:S01]  /*01e0*/  MOV R11, UR11 ;  /* 0x0000000b000b7c02 */ /* 0x000fe20008000f00 */
[----:B------:R1:W-:Y:S01]  /*01f0*/  STG.E.64 desc[UR8][R2.64+-0x800], R4 ;  /* 0xfff8000402007986 */ /* 0x0003e2000c101b08 */
[----:B------:R-:W-:Y:S01]  /*0200*/  UIADD3.X UR11, UPT, UPT, UR5, -0x1, URZ, UP2, !UPT ;  /* 0xffffffff050b7890 */ /* 0x000fe200097fe4ff */
[----:B------:R-:W-:Y:S01]  /*0210*/  IADD3 R0, P0, PT, R2, 0x1000, RZ ;  /* 0x0000100002007810 */ /* 0x000fe20007f1e0ff */
[----:B------:R-:W-:Y:S01]  /*0220*/  UIADD3 UR7, UP2, UPT, UR14, -0x18, URZ ;  /* 0xffffffe80e077890 */ /* 0x000fe2000ff5e0ff */
[----:B------:R2:W-:Y:S01]  /*0230*/  STG.E.64 desc[UR8][R2.64+-0x780], R6 ;  /* 0xfff8800602007986 */ /* 0x0005e2000c101b08 */
[----:B------:R-:W-:-:S03]  /*0240*/  UIADD3 UR4, UPT, UPT, UR4, 0x1000, URZ ;  /* 0x0000100004047890 */ /* 0x000fc6000fffe0ff */
[----:B------:R3:W-:Y:S01]  /*0250*/  STG.E.64 desc[UR8][R2.64+-0x680], R10 ;  /* 0xfff9800a02007986 */ /* 0x0007e2000c101b08 */
[----:B0-----:R-:W-:Y:S01]  /*0260*/  MOV R9, UR13 ;  /* 0x0000000d00097c02 */ /* 0x001fe20008000f00 */
[----:B------:R-:W-:Y:S01]  /*0270*/  UIADD3.X UR13, UPT, UPT, UR5, -0x1, URZ, UP1, !UPT ;  /* 0xffffffff050d7890 */ /* 0x000fe20008ffe4ff */
[----:B------:R-:W-:Y:S01]  /*0280*/  IMAD.U32 R8, RZ, RZ, UR6 ;  /* 0x00000006ff087e24 */ /* 0x000fe2000f8e00ff */
[----:B------:R-:W-:Y:S01]  /*0290*/  UIADD3 UR6, UP0, UPT, UR14, -0x19, URZ ;  /* 0xffffffe70e067890 */ /* 0x000fe2000ff1e0ff */
[----:B-1----:R-:W-:Y:S01]  /*02a0*/  IMAD.U32 R4, RZ, RZ, UR12 ;  /* 0x0000000cff047e24 */ /* 0x002fe2000f8e00ff */
[----:B------:R-:W-:Y:S02]  /*02b0*/  UIADD3 UR12, UP1, UPT, UR14, -0x17, URZ ;  /* 0xffffffe90e0c7890 */ /* 0x000fe4000ff3e0ff */
[----:B------:R-:W-:Y:S01]  /*02c0*/  MOV R5, UR13 ;  /* 0x0000000d00057c02 */ /* 0x000fe20008000f00 */
[----:B------:R-:W-:Y:S01]  /*02d0*/  UIADD3.X UR13, UPT, UPT, UR5, -0x1, URZ, UP0, !UPT ;  /* 0xffffffff050d7890 */ /* 0x000fe200087fe4ff */
[----:B--2---:R-:W-:Y:S01]  /*02e0*/  MOV R7, UR11 ;  /* 0x0000000b00077c02 */ /* 0x004fe20008000f00 */
[----:B------:R-:W-:Y:S01]  /*02f0*/  UIADD3.X UR11, UPT, UPT, UR5, -0x1, URZ, UP2, !UPT ;  /* 0xffffffff050b7890 */ /* 0x000fe200097fe4ff */
[----:B------:R-:W-:Y:S01]  /*0300*/  IMAD.U32 R6, RZ, RZ, UR10 ;  /* 0x0000000aff067e24 */ /* 0x000fe2000f8e00ff */
[----:B------:R-:W-:Y:S01]  /*0310*/  UIADD3 UR10, UP2, UPT, UR14, -0x16, URZ ;  /* 0xffffffea0e0a7890 */ /* 0x000fe2000ff5e0ff */
[----:B------:R0:W-:Y:S01]  /*0320*/  STG.E.64 desc[UR8][R2.64+-0x700], R8 ;  /* 0xfff9000802007986 */ /* 0x0001e2000c101b08 */
[----:B---3--:R-:W-:-:S02]  /*0330*/  IMAD.U32 R10, RZ, RZ, UR7 ;  /* 0x00000007ff0a7e24 */ /* 0x008fc4000f8e00ff */
[----:B------:R-:W-:Y:S01]  /*0340*/  MOV R11, UR11 ;  /* 0x0000000b000b7c02 */ /* 0x000fe20008000f00 */
[----:B------:R-:W-:Y:S01]  /*0350*/  UIADD3.X UR11, UPT, UPT, UR5, -0x1, URZ, UP2, !UPT ;  /* 0xffffffff050b7890 */ /* 0x000fe200097fe4ff */
[----:B------:R1:W-:Y:S01]  /*0360*/  STG.E.64 desc[UR8][R2.64+-0x600], R4 ;  /* 0xfffa000402007986 */ /* 0x0003e2000c101b08 */
[----:B------:R-:W-:-:S03]  /*0370*/  UIADD3 UR7, UP2, UPT, UR14, -0x14, URZ ;  /* 0xffffffec0e077890 */ /* 0x000fc6000ff5e0ff */
[----:B------:R2:W-:Y:S04]  /*0380*/  STG.E.64 desc[UR8][R2.64+-0x580], R6 ;  /* 0xfffa800602007986 */ /* 0x0005e8000c101b08 */
[----:B------:R3:W-:Y:S01]  /*0390*/  STG.E.64 desc[UR8][R2.64+-0x480], R10 ;  /* 0xfffb800a02007986 */ /* 0x0007e2000c101b08 */
[----:B0-----:R-:W-:Y:S01]  /*03a0*/  MOV R9, UR13 ;  /* 0x0000000d00097c02 */ /* 0x001fe20008000f00 */
[----:B------:R-:W-:Y:S01]  /*03b0*/  UIADD3.X UR13, UPT, UPT, UR5, -0x1, URZ, UP1, !UPT ;  /* 0xffffffff050d7890 */ /* 0x000fe20008ffe4ff */
[----:B------:R-:W-:Y:S01]  /*03c0*/  IMAD.U32 R8, RZ, RZ, UR6 ;  /* 0x00000006ff087e24 */ /* 0x000fe2000f8e00ff */
[----:B------:R-:W-:Y:S01]  /*03d0*/  UIADD3 UR6, UP0, UPT, UR14, -0x15, URZ ;  /* 0xffffffeb0e067890 */ /* 0x000fe2000ff1e0ff */
[----:B-1----:R-:W-:Y:S01]  /*03e0*/  IMAD.U32 R4, RZ, RZ, UR12 ;  /* 0x0000000cff047e24 */ /* 0x002fe2000f8e00ff */
[----:B------:R-:W-:-:S02]  /*03f0*/  UIADD3 UR12, UP1, UPT, UR14, -0x13, URZ ;  /* 0xffffffed0e0c7890 */ /* 0x000fc4000ff3e0ff */
[----:B------:R-:W-:Y:S01]  /*0400*/  MOV R5, UR13 ;  /* 0x0000000d00057c02 */ /* 0x000fe20008000f00 */
[----:B------:R-:W-:Y:S01]  /*0410*/  UIADD3.X UR13, UPT, UPT, UR5, -0x1, URZ, UP0, !UPT ;  /* 0xffffffff050d7890 */ /* 0x000fe200087fe4ff */
[----:B--2---:R-:W-:Y:S01]  /*0420*/  MOV R7, UR11 ;  /* 0x0000000b00077c02 */ /* 0x004fe20008000f00 */
[----:B------:R-:W-:Y:S01]  /*0430*/  UIADD3.X UR11, UPT, UPT, UR5, -0x1, URZ, UP2, !UPT ;  /* 0xffffffff050b7890 */ /* 0x000fe200097fe4ff */
[----:B------:R-:W-:Y:S01]  /*0440*/  IMAD.U32 R6, RZ, RZ, UR10 ;  /* 0x0000000aff067e24 */ /* 0x000fe2000f8e00ff */
[----:B------:R-:W-:Y:S01]  /*0450*/  UIADD3 UR10, UP2, UPT, UR14, -0x12, URZ ;  /* 0xffffffee0e0a7890 */ /* 0x000fe2000ff5e0ff */
[----:B------:R0:W-:Y:S01]  /*0460*/  STG.E.64 desc[UR8][R2.64+-0x500], R8 ;  /* 0xfffb000802007986 */ /* 0x0001e2000c101b08 */
[----:B---3--:R-:W-:Y:S02]  /*0470*/  IMAD.U32 R10, RZ, RZ, UR7 ;  /* 0x00000007ff0a7e24 */ /* 0x008fe4000f8e00ff */
        /* <DEDUP_REMOVED lines=76> */
[----:B------:R0:W-:Y:S01]  /*0940*/  STG.E.64 desc[UR8][R2.64+0x300], R8 ;  /* 0x0003000802007986 */ /* 0x0001e2000c101b08 */
[----:B------:R-:W-:Y:S01]  /*0950*/  IMAD.U32 R6, RZ, RZ, UR10 ;  /* 0x0000000aff067e24 */ /* 0x000fe2000f8e00ff */
[----:B------:R-:W-:Y:S01]  /*0960*/  UIADD3 UR10, UP0, UPT, UR14, -0x2, URZ ;  /* 0xfffffffe0e0a7890 */ /* 0x000fe2000ff1e0ff */
[----:B---3--:R-:W-:Y:S01]  /*0970*/  IMAD.U32 R10, RZ, RZ, UR7 ;  /* 0x00000007ff0a7e24 */ /* 0x008fe2000f8e00ff */
[----:B------:R1:W-:Y:S01]  /*0980*/  STG.E.64 desc[UR8][R2.64+0x400], R4 ;  /* 0x0004000402007986 */ /* 0x0003e2000c101b08 */
[----:B------:R-:W-:Y:S01]  /*0990*/  MOV R11, UR11 ;  /* 0x0000000b000b7c02 */ /* 0x000fe20008000f00 */
[----:B------:R-:W-:-:S02]  /*09a0*/  UIADD3.X UR11, UPT, UPT, UR5, -0x1, URZ, UP0, !UPT ;  /* 0xffffffff050b7890 */ /* 0x000fc400087fe4ff */
[----:B------:R2:W-:Y:S04]  /*09b0*/  STG.E.64 desc[UR8][R2.64+0x480], R6 ;  /* 0x0004800602007986 */ /* 0x0005e8000c101b08 */
[----:B------:R3:W-:Y:S01]  /*09c0*/  STG.E.64 desc[UR8][R2.64+0x580], R10 ;  /* 0x0005800a02007986 */ /* 0x0007e2000c101b08 */
[----:B0-----:R-:W-:Y:S01]  /*09d0*/  IMAD.U32 R8, RZ, RZ, UR6 ;  /* 0x00000006ff087e24 */ /* 0x001fe2000f8e00ff */
[----:B------:R-:W-:Y:S01]  /*09e0*/  UIADD3 UR6, UP2, UPT, UR14, -0x1, URZ ;  /* 0xffffffff0e067890 */ /* 0x000fe2000ff5e0ff */
[----:B------:R-:W-:Y:S01]  /*09f0*/  MOV R9, UR13 ;  /* 0x0000000d00097c02 */ /* 0x000fe20008000f00 */
[----:B------:R-:W-:Y:S01]  /*0a00*/  UIADD3.X UR13, UPT, UPT, UR5, -0x1, URZ, UP1, !UPT ;  /* 0xffffffff050d7890 */ /* 0x000fe20008ffe4ff */
[----:B-1----:R-:W-:Y:S01]  /*0a10*/  IMAD.U32 R4, RZ, RZ, UR12 ;  /* 0x0000000cff047e24 */ /* 0x002fe2000f8e00ff */
[----:B------:R-:W-:-:S02]  /*0a20*/  UIADD3.X UR7, UPT, UPT, UR5, -0x1, URZ, UP2, !UPT ;  /* 0xffffffff05077890 */ /* 0x000fc400097fe4ff */
[----:B------:R-:W-:Y:S01]  /*0a30*/  IMAD.U32 R12, RZ, RZ, UR6 ;  /* 0x00000006ff0c7e24 */ /* 0x000fe2000f8e00ff */
[----:B--2---:R-:W-:Y:S01]  /*0a40*/  MOV R7, UR11 ;  /* 0x0000000b00077c02 */ /* 0x004fe20008000f00 */
[----:B------:R-:W-:Y:S01]  /*0a50*/  IMAD.U32 R6, RZ, RZ, UR10 ;  /* 0x0000000aff067e24 */ /* 0x000fe2000f8e00ff */
[----:B------:R-:W-:Y:S01]  /*0a60*/  MOV R5, UR13 ;  /* 0x0000000d00057c02 */ /* 0x000fe20008000f00 */
[----:B------:R0:W-:Y:S01]  /*0a70*/  STG.E.64 desc[UR8][R2.64+0x500], R8 ;  /* 0x0005000802007986 */ /* 0x0001e2000c101b08 */
[----:B------:R-:W-:Y:S01]  /*0a80*/  MOV R13, UR7 ;  /* 0x00000007000d7c02 */ /* 0x000fe20008000f00 */
[----:B------:R-:W-:Y:S01]  /*0a90*/  UIADD3 UR14, UP0, UPT, UR14, 0x20, URZ ;  /* 0x000000200e0e7890 */ /* 0x000fe2000ff1e0ff */
[----:B---3--:R-:W-:Y:S01]  /*0aa0*/  IMAD.X R11, RZ, RZ, R3, P0 ;  /* 0x000000ffff0b7224 */ /* 0x008fe200000e0603 */
[----:B------:R0:W-:Y:S02]  /*0ab0*/  STG.E.64 desc[UR8][R2.64+0x600], R4 ;  /* 0x0006000402007986 */ /* 0x0001e4000c101b08 */
[----:B------:R-:W-:-:S02]  /*0ac0*/  UIADD3.X UR5, UPT, UPT, URZ, UR5, URZ, UP0, !UPT ;  /* 0x00000005ff057290 */ /* 0x000fc400087fe4ff */
[----:B------:R0:W-:Y:S01]  /*0ad0*/  STG.E.64 desc[UR8][R2.64+0x680], R6 ;  /* 0x0006800602007986 */ /* 0x0001e2000c101b08 */
[----:B------:R-:W-:-:S03]  /*0ae0*/  UISETP.NE.AND UP0, UPT, UR4, 0x500000, UPT ;  /* 0x005000000400788c */ /* 0x000fc6000bf05270 */
[----:B------:R0:W-:Y:S06]  /*0af0*/  STG.E.64 desc[UR8][R2.64+0x700], R12 ;  /* 0x0007000c02007986 */ /* 0x0001ec000c101b08 */
[----:B------:R-:W-:Y:S05]  /*0b00*/  BRA.U UP0, `(.L_x_0) ;  /* 0xfffffff500647547 */ /* 0x000fea000b83ffff */
[----:B------:R-:W-:Y:S05]  /*0b10*/  EXIT ;  /* 0x000000000000794d */ /* 0x000fea0003800000 */
.L_x_1:
[----:B------:R-:W-:-:S00]  /*0b20*/  BRA `(.L_x_1) ;  /* 0xfffffffc00fc7947 */ /* 0x000fc0000383ffff */
[----:B------:R-:W-:-:S00]  /*0b30*/  NOP ;  /* 0x0000000000007918 */ /* 0x000fc00000000000 */
        /* <DEDUP_REMOVED lines=12> */
.L_x_57:


//--------------------- .text._Z17find_evictionsetsPmS_PiS_S0_ --------------------------
	.section	.text._Z17find_evictionsetsPmS_PiS_S0_,"ax",@progbits
	.align	128
        .global         _Z17find_evictionsetsPmS_PiS_S0_
        .type           _Z17find_evictionsetsPmS_PiS_S0_,@function
        .size           _Z17find_evictionsetsPmS_PiS_S0_,(.L_x_58 - _Z17find_evictionsetsPmS_PiS_S0_)
        .other          _Z17find_evictionsetsPmS_PiS_S0_,@"STO_CUDA_ENTRY STV_DEFAULT"
_Z17find_evictionsetsPmS_PiS_S0_:
.text._Z17find_evictionsetsPmS_PiS_S0_:
[----:B------:R-:W0:Y:S08]  /*0000*/  LDC R1, c[0x0][0x37c] ;  /* 0x0000df00ff017b82 */ /* 0x000e300000000800 */
[----:B------:R-:W1:Y:S01]  /*0010*/  LDC.64 R4, c[0x0][0x390] ;  /* 0x0000e400ff047b82 */ /* 0x000e620000000a00 */
[----:B------:R-:W1:Y:S01]  /*0020*/  LDCU.64 UR22, c[0x0][0x358] ;  /* 0x00006b00ff1677ac */ /* 0x000e620008000a00 */
[----:B0-----:R-:W-:-:S06]  /*0030*/  VIADD R1, R1, 0xfffffff8 ;  /* 0xfffffff801017836 */ /* 0x001fcc0000000000 */
[----:B------:R-:W0:Y:S01]  /*0040*/  LDC.64 R2, c[0x0][0x380] ;  /* 0x0000e000ff027b82 */ /* 0x000e220000000a00 */
[----:B-1----:R-:W2:Y:S04]  /*0050*/  LDG.E R8, desc[UR22][R4.64] ;  /* 0x0000001604087981 */ /* 0x002ea8000c1e1900 */
[----:B0-----:R-:W3:Y:S01]  /*0060*/  LDG.E.64 R2, desc[UR22][R2.64] ;  /* 0x0000001602027981 */ /* 0x001ee2000c1e1b00 */
[----:B------:R-:W0:Y:S01]  /*0070*/  LDCU UR4, c[0x0][0x2f8] ;  /* 0x00005f00ff0477ac */ /* 0x000e220008000800 */
[----:B------:R-:W-:Y:S02]  /*0080*/  IMAD.MOV.U32 R6, RZ, RZ, 0xc0a83 ;  /* 0x000c0a83ff067424 */ /* 0x000fe400078e00ff */
[----:B------:R-:W-:Y:S02]  /*0090*/  IMAD.MOV.U32 R7, RZ, RZ, 0x0 ;  /* 0x00000000ff077424 */ /* 0x000fe400078e00ff */
[----:B0-----:R-:W-:Y:S01]  /*00a0*/  VIADD R0, R1, UR4 ;  /* 0x0000000401007c36 */ /* 0x001fe20008000000 */
[----:B--2---:R-:W-:-:S02]  /*00b0*/  ISETP.GE.AND P0, PT, R8, 0x1, PT ;  /* 0x000000010800780c */ /* 0x004fc40003f06270 */
[----:B---3--:R0:W-:Y:S01]  /*00c0*/  ST.E.64 desc[UR22][R2.64], R6 ;  /* 0x0000000602007985 */ /* 0x0081e2000c101b16 */
[----:B------:R-:W-:Y:S10]  /*00d0*/  BAR.SYNC.DEFER_BLOCKING 0x0 ;  /* 0x0000000000007b1d */ /* 0x000ff40000010000 */
[----:B------:R-:W-:Y:S05]  /*00e0*/  @!P0 BRA `(.L_x_2) ;  /* 0x0000000400788947 */ /* 0x000fea0003800000 */
[C---:B------:R-:W-:Y:S01]  /*00f0*/  ISETP.GE.U32.AND P0, PT, R8.reuse, 0x10, PT ;  /* 0x000000100800780c */ /* 0x040fe20003f06070 */
[----:B------:R-:W-:Y:S01]  /*0100*/  IMAD.MOV.U32 R9, RZ, RZ, RZ ;  /* 0x000000ffff097224 */ /* 0x000fe200078e00ff */
[----:B------:R-:W-:-:S04]  /*0110*/  LOP3.LUT R11, R8, 0xf, RZ, 0xc0, !PT ;  /* 0x0000000f080b7812 */ /* 0x000fc800078ec0ff */
[----:B------:R-:W-:-:S07]  /*0120*/  ISETP.NE.AND P1, PT, R11, RZ, PT ;  /* 0x000000ff0b00720c */ /* 0x000fce0003f25270 */
[----:B------:R-:W-:Y:S06]  /*0130*/  @!P0 BRA `(.L_x_3) ;  /* 0x00000000009c8947 */ /* 0x000fec0003800000 */
[----:B------:R-:W-:Y:S01]  /*0140*/  LOP3.LUT R9, R8, 0x7ffffff0, RZ, 0xc0, !PT ;  /* 0x7ffffff008097812 */ /* 0x000fe200078ec0ff */
[----:B------:R-:W-:-:S07]  /*0150*/  IMAD.MOV.U32 R10, RZ, RZ, RZ ;  /* 0x000000ffff0a7224 */ /* 0x000fce00078e00ff */
.L_x_4:
[----:B0-----:R-:W0:Y:S02]  /*0160*/  LDC.64 R6, c[0x0][0x388] ;  /* 0x0000e200ff067b82 */ /* 0x001e240000000a00 */
[----:B0-----:R-:W-:-:S05]  /*0170*/  IMAD.WIDE.U32 R6, R10, 0x8, R6 ;  /* 0x000000080a067825 */ /* 0x001fca00078e0006 */
[----:B----4-:R-:W2:Y:S04]  /*0180*/  LDG.E.64 R12, desc[UR22][R6.64] ;  /* 0x00000016060c7981 */ /* 0x010ea8000c1e1b00 */
[----:B--2---:R0:W-:Y:S04]  /*0190*/  ST.E.64 desc[UR22][R12.64], RZ ;  /* 0x000000ff0c007985 */ /* 0x0041e8000c101b16 */
[----:B------:R-:W2:Y:S04]  /*01a0*/  LDG.E.64 R14, desc[UR22][R6.64+0x8] ;  /* 0x00000816060e7981 */ /* 0x000ea8000c1e1b00 */
[----:B--2---:R1:W-:Y:S04]  /*01b0*/  ST.E.64 desc[UR22][R14.64], RZ ;  /* 0x000000ff0e007985 */ /* 0x0043e8000c101b16 */
[----:B------:R-:W2:Y:S04]  /*01c0*/  LDG.E.64 R16, desc[UR22][R6.64+0x10] ;  /* 0x0000101606107981 */ /* 0x000ea8000c1e1b00 */
[----:B--2---:R2:W-:Y:S04]  /*01d0*/  ST.E.64 desc[UR22][R16.64], RZ ;  /* 0x000000ff10007985 */ /* 0x0045e8000c101b16 */
[----:B------:R-:W3:Y:S04]  /*01e0*/  LDG.E.64 R18, desc[UR22][R6.64+0x18] ;  /* 0x0000181606127981 */ /* 0x000ee8000c1e1b00 */
[----:B---3--:R3:W-:Y:S04]  /*01f0*/  ST.E.64 desc[UR22][R18.64], RZ ;  /* 0x000000ff12007985 */ /* 0x0087e8000c101b16 */
[----:B------:R-:W4:Y:S04]  /*0200*/  LDG.E.64 R20, desc[UR22][R6.64+0x20] ;  /* 0x0000201606147981 */ /* 0x000f28000c1e1b00 */
[----:B----4-:R4:W-:Y:S04]  /*0210*/  ST.E.64 desc[UR22][R20.64], RZ ;  /* 0x000000ff14007985 */ /* 0x0109e8000c101b16 */
[----:B------:R-:W5:Y:S04]  /*0220*/  LDG.E.64 R22, desc[UR22][R6.64+0x28] ;  /* 0x0000281606167981 */ /* 0x000f68000c1e1b00 */
[----:B-----5:R5:W-:Y:S04]  /*0230*/  ST.E.64 desc[UR22][R22.64], RZ ;  /* 0x000000ff16007985 */ /* 0x020be8000c101b16 */
[----:B0-----:R-:W2:Y:S04]  /*0240*/  LDG.E.64 R12, desc[UR22][R6.64+0x30] ;  /* 0x00003016060c7981 */ /* 0x001ea8000c1e1b00 */
[----:B--2---:R0:W-:Y:S04]  /*0250*/  ST.E.64 desc[UR22][R12.64], RZ ;  /* 0x000000ff0c007985 */ /* 0x0041e8000c101b16 */
[----:B-1----:R-:W2:Y:S04]  /*0260*/  LDG.E.64 R14, desc[UR22][R6.64+0x38] ;  /* 0x00003816060e7981 */ /* 0x002ea8000c1e1b00 */
[----:B--2---:R1:W-:Y:S04]  /*0270*/  ST.E.64 desc[UR22][R14.64], RZ ;  /* 0x000000ff0e007985 */ /* 0x0043e8000c101b16 */
[----:B------:R-:W2:Y:S04]  /*0280*/  LDG.E.64 R16, desc[UR22][R6.64+0x40] ;  /* 0x0000401606107981 */ /* 0x000ea8000c1e1b00 */
[----:B--2---:R2:W-:Y:S04]  /*0290*/  ST.E.64 desc[UR22][R16.64], RZ ;  /* 0x000000ff10007985 */ /* 0x0045e8000c101b16 */
[----:B---3--:R-:W3:Y:S04]  /*02a0*/  LDG.E.64 R18, desc[UR22][R6.64+0x48] ;  /* 0x0000481606127981 */ /* 0x008ee8000c1e1b00 */
[----:B---3--:R3:W-:Y:S04]  /*02b0*/  ST.E.64 desc[UR22][R18.64], RZ ;  /* 0x000000ff12007985 */ /* 0x0087e8000c101b16 */
[----:B----4-:R-:W4:Y:S04]  /*02c0*/  LDG.E.64 R20, desc[UR22][R6.64+0x50] ;  /* 0x0000501606147981 */ /* 0x010f28000c1e1b00 */
[----:B----4-:R4:W-:Y:S04]  /*02d0*/  ST.E.64 desc[UR22][R20.64], RZ ;  /* 0x000000ff14007985 */ /* 0x0109e8000c101b16 */
[----:B-----5:R-:W5:Y:S04]  /*02e0*/  LDG.E.64 R22, desc[UR22][R6.64+0x58] ;  /* 0x0000581606167981 */ /* 0x020f68000c1e1b00 */
[----:B-----5:R4:W-:Y:S04]  /*02f0*/  ST.E.64 desc[UR22][R22.64], RZ ;  /* 0x000000ff16007985 */ /* 0x0209e8000c101b16 */
[----:B0-----:R-:W5:Y:S04]  /*0300*/  LDG.E.64 R12, desc[UR22][R6.64+0x60] ;  /* 0x00006016060c7981 */ /* 0x001f68000c1e1b00 */
[----:B-----5:R4:W-:Y:S04]  /*0310*/  ST.E.64 desc[UR22][R12.64], RZ ;  /* 0x000000ff0c007985 */ /* 0x0209e8000c101b16 */
[----:B-1----:R-:W5:Y:S04]  /*0320*/  LDG.E.64 R14, desc[UR22][R6.64+0x68] ;  /* 0x00006816060e7981 */ /* 0x002f68000c1e1b00 */
[----:B-----5:R4:W-:Y:S04]  /*0330*/  ST.E.64 desc[UR22][R14.64], RZ ;  /* 0x000000ff0e007985 */ /* 0x0209e8000c101b16 */
[----:B--2---:R-:W2:Y:S01]  /*0340*/  LDG.E.64 R16, desc[UR22][R6.64+0x70] ;  /* 0x0000701606107981 */ /* 0x004ea2000c1e1b00 */
[----:B------:R-:W-:-:S05]  /*0350*/  VIADD R10, R10, 0x10 ;  /* 0x000000100a0a7836 */ /* 0x000fca0000000000 */
[----:B------:R-:W-:Y:S01]  /*0360*/  ISETP.NE.AND P0, PT, R10, R9, PT ;  /* 0x000000090a00720c */ /* 0x000fe20003f05270 */
[----:B--2---:R4:W-:Y:S04]  /*0370*/  ST.E.64 desc[UR22][R16.64], RZ ;  /* 0x000000ff10007985 */ /* 0x0049e8000c101b16 */
[----:B---3--:R-:W2:Y:S04]  /*0380*/  LDG.E.64 R18, desc[UR22][R6.64+0x78] ;  /* 0x0000781606127981 */ /* 0x008ea8000c1e1b00 */
[----:B--2---:R4:W-:Y:S04]  /*0390*/  ST.E.64 desc[UR22][R18.64], RZ ;  /* 0x000000ff12007985 */ /* 0x0049e8000c101b16 */
[----:B------:R-:W-:Y:S05]  /*03a0*/  @P0 BRA `(.L_x_4) ;  /* 0xfffffffc006c0947 */ /* 0x000fea000383ffff */
.L_x_3:
[----:B------:R-:W-:Y:S05]  /*03b0*/  @!P1 BRA `(.L_x_2) ;  /* 0x0000000000c49947 */ /* 0x000fea0003800000 */
[----:B------:R-:W-:Y:S02]  /*03c0*/  ISETP.GE.U32.AND P0, PT, R11, 0x8, PT ;  /* 0x000000080b00780c */ /* 0x000fe40003f06070 */
[----:B----4-:R-:W-:-:S04]  /*03d0*/  LOP3.LUT R22, R8, 0x7, RZ, 0xc0, !PT ;  /* 0x0000000708167812 */ /* 0x010fc800078ec0ff */
[----:B------:R-:W-:-:S07]  /*03e0*/  ISETP.NE.AND P1, PT, R22, RZ, PT ;  /* 0x000000ff1600720c */ /* 0x000fce0003f25270 */
[----:B------:R-:W-:Y:S06]  /*03f0*/  @!P0 BRA `(.L_x_5) ;  /* 0x00000000004c8947 */ /* 0x000fec0003800000 */
[----:B0-----:R-:W0:Y:S02]  /*0400*/  LDC.64 R6, c[0x0][0x388] ;  /* 0x0000e200ff067b82 */ /* 0x001e240000000a00 */
[----:B0-----:R-:W-:-:S05]  /*0410*/  IMAD.WIDE.U32 R6, R9, 0x8, R6 ;  /* 0x0000000809067825 */ /* 0x001fca00078e0006 */
[----:B------:R-:W2:Y:S04]  /*0420*/  LDG.E.64 R10, desc[UR22][R6.64] ;  /* 0x00000016060a7981 */ /* 0x000ea8000c1e1b00 */
[----:B--2---:R0:W-:Y:S04]  /*0430*/  ST.E.64 desc[UR22][R10.64], RZ ;  /* 0x000000ff0a007985 */ /* 0x0041e8000c101b16 */
[----:B------:R-:W2:Y:S04]  /*0440*/  LDG.E.64 R12, desc[UR22][R6.64+0x8] ;  /* 0x00000816060c7981 */ /* 0x000ea8000c1e1b00 */
[----:B--2---:R1:W-:Y:S04]  /*0450*/  ST.E.64 desc[UR22][R12.64], RZ ;  /* 0x000000ff0c007985 */ /* 0x0043e8000c101b16 */
[----:B------:R-:W2:Y:S04]  /*0460*/  LDG.E.64 R14, desc[UR22][R6.64+0x10] ;  /* 0x00001016060e7981 */ /* 0x000ea8000c1e1b00 */
[----:B--2---:R2:W-:Y:S04]  /*0470*/  ST.E.64 desc[UR22][R14.64], RZ ;  /* 0x000000ff0e007985 */ /* 0x0045e8000c101b16 */
[----:B------:R-:W3:Y:S04]  /*0480*/  LDG.E.64 R16, desc[UR22][R6.64+0x18] ;  /* 0x0000181606107981 */ /* 0x000ee8000c1e1b00 */
[----:B---3--:R2:W-:Y:S04]  /*0490*/  ST.E.64 desc[UR22][R16.64], RZ ;  /* 0x000000ff10007985 */ /* 0x0085e8000c101b16 */
[----:B------:R-:W3:Y:S04]  /*04a0*/  LDG.E.64 R18, desc[UR22][R6.64+0x20] ;  /* 0x0000201606127981 */ /* 0x000ee8000c1e1b00 */
[----:B---3--:R2:W-:Y:S04]  /*04b0*/  ST.E.64 desc[UR22][R18.64], RZ ;  /* 0x000000ff12007985 */ /* 0x0085e8000c101b16 */
[----:B------:R-:W3:Y:S04]  /*04c0*/  LDG.E.64 R20, desc[UR22][R6.64+0x28] ;  /* 0x0000281606147981 */ /* 0x000ee8000c1e1b00 */
[----:B---3--:R2:W-:Y:S04]  /*04d0*/  ST.E.64 desc[UR22][R20.64], RZ ;  /* 0x000000ff14007985 */ /* 0x0085e8000c101b16 */
[----:B0-----:R-:W3:Y:S04]  /*04e0*/  LDG.E.64 R10, desc[UR22][R6.64+0x30] ;  /* 0x00003016060a7981 */ /* 0x001ee8000c1e1b00 */
[----:B---3--:R2:W-:Y:S04]  /*04f0*/  ST.E.64 desc[UR22][R10.64], RZ ;  /* 0x000000ff0a007985 */ /* 0x0085e8000c101b16 */
[----:B-1----:R-:W3:Y:S01]  /*0500*/  LDG.E.64 R12, desc[UR22][R6.64+0x38] ;  /* 0x00003816060c7981 */ /* 0x002ee2000c1e1b00 */
[----:B------:R-:W-:-:S03]  /*0510*/  VIADD R9, R9, 0x8 ;  /* 0x0000000809097836 */ /* 0x000fc60000000000 */
[----:B---3--:R2:W-:Y:S04]  /*0520*/  ST.E.64 desc[UR22][R12.64], RZ ;  /* 0x000000ff0c007985 */ /* 0x0085e8000c101b16 */
.L_x_5:
[----:B------:R-:W-:Y:S05]  /*0530*/  @!P1 BRA `(.L_x_2) ;  /* 0x0000000000649947 */ /* 0x000fea0003800000 */
[----:B------:R-:W-:Y:S02]  /*0540*/  ISETP.GE.U32.AND P0, PT, R22, 0x4, PT ;  /* 0x000000041600780c */ /* 0x000fe40003f06070 */
[----:B------:R-:W-:-:S04]  /*0550*/  LOP3.LUT R8, R8, 0x3, RZ, 0xc0, !PT ;  /* 0x0000000308087812 */ /* 0x000fc800078ec0ff */
[----:B------:R-:W-:-:S07]  /*0560*/  ISETP.NE.AND P1, PT, R8, RZ, PT ;  /* 0x000000ff0800720c */ /* 0x000fce0003f25270 */
[----:B------:R-:W-:Y:S06]  /*0570*/  @!P0 BRA `(.L_x_6) ;  /* 0x00000000002c8947 */ /* 0x000fec0003800000 */
[----:B0-----:R-:W2:Y:S02]  /*0580*/  LDC.64 R6, c[0x0][0x388] ;  /* 0x0000e200ff067b82 */ /* 0x001ea40000000a00 */
[----:B--2---:R-:W-:-:S05]  /*0590*/  IMAD.WIDE.U32 R16, R9, 0x8, R6 ;  /* 0x0000000809107825 */ /* 0x004fca00078e0006 */
[----:B------:R-:W2:Y:S04]  /*05a0*/  LDG.E.64 R6, desc[UR22][R16.64] ;  /* 0x0000001610067981 */ /* 0x000ea8000c1e1b00 */
[----:B--2---:R1:W-:Y:S04]  /*05b0*/  ST.E.64 desc[UR22][R6.64], RZ ;  /* 0x000000ff06007985 */ /* 0x0043e8000c101b16 */
[----:B------:R-:W2:Y:S04]  /*05c0*/  LDG.E.64 R10, desc[UR22][R16.64+0x8] ;  /* 0x00000816100a7981 */ /* 0x000ea8000c1e1b00 */
[----:B--2---:R1:W-:Y:S04]  /*05d0*/  ST.E.64 desc[UR22][R10.64], RZ ;  /* 0x000000ff0a007985 */ /* 0x0043e8000c101b16 */
[----:B------:R-:W2:Y:S04]  /*05e0*/  LDG.E.64 R12, desc[UR22][R16.64+0x10] ;  /* 0x00001016100c7981 */ /* 0x000ea8000c1e1b00 */
[----:B--2---:R1:W-:Y:S04]  /*05f0*/  ST.E.64 desc[UR22][R12.64], RZ ;  /* 0x000000ff0c007985 */ /* 0x0043e8000c101b16 */
[----:B------:R-:W2:Y:S01]  /*0600*/  LDG.E.64 R14, desc[UR22][R16.64+0x18] ;  /* 0x00001816100e7981 */ /* 0x000ea2000c1e1b00 */
[----:B------:R-:W-:-:S03]  /*0610*/  VIADD R9, R9, 0x4 ;  /* 0x0000000409097836 */ /* 0x000fc60000000000 */
[----:B--2---:R1:W-:Y:S04]  /*0620*/  ST.E.64 desc[UR22][R14.64], RZ ;  /* 0x000000ff0e007985 */ /* 0x0043e8000c101b16 */
.L_x_6:
[----:B------:R-:W-:Y:S05]  /*0630*/  @!P1 BRA `(.L_x_2) ;  /* 0x0000000000249947 */ /* 0x000fea0003800000 */
[----:B-12---:R-:W1:Y:S01]  /*0640*/  LDC.64 R10, c[0x0][0x388] ;  /* 0x0000e200ff0a7b82 */ /* 0x006e620000000a00 */
[----:B------:R-:W-:-:S05]  /*0650*/  UMOV UR4, URZ ;  /* 0x000000ff00047c82 */ /* 0x000fca0008000000 */
.L_x_7:
[----:B01-3--:R-:W-:-:S06]  /*0660*/  IMAD.WIDE.U32 R6, R9, 0x8, R10 ;  /* 0x0000000809067825 */ /* 0x00bfcc00078e000a */
[----:B------:R-:W2:Y:S01]  /*0670*/  LDG.E.64 R6, desc[UR22][R6.64] ;  /* 0x0000001606067981 */ /* 0x000ea2000c1e1b00 */
[----:B------:R-:W-:Y:S01]  /*0680*/  UIADD3 UR4, UPT, UPT, UR4, 0x1, URZ ;  /* 0x0000000104047890 */ /* 0x000fe2000fffe0ff */
[----:B------:R-:W-:-:S05]  /*0690*/  VIADD R9, R9, 0x1 ;  /* 0x0000000109097836 */ /* 0x000fca0000000000 */
[----:B------:R-:W-:Y:S01]  /*06a0*/  ISETP.NE.AND P0, PT, R8, UR4, PT ;  /* 0x0000000408007c0c */ /* 0x000fe2000bf05270 */
[----:B--2---:R3:W-:-:S12]  /*06b0*/  ST.E.64 desc[UR22][R6.64], RZ ;  /* 0x000000ff06007985 */ /* 0x0047d8000c101b16 */
[----:B------:R-:W-:Y:S05]  /*06c0*/  @P0 BRA `(.L_x_7) ;  /* 0xfffffffc00e40947 */ /* 0x000fea000383ffff */
.L_x_2:
[----:B------:R-:W-:Y:S06]  /*06d0*/  BAR.SYNC.DEFER_BLOCKING 0x0 ;  /* 0x0000000000007b1d */ /* 0x000fec0000010000 */
[----:B------:R2:W-:Y:S02]  /*06e0*/  CCTL.E.RML2 [R2] ;  /* 0x000000000200798f */ /* 0x0005e40005800100 */
[----:B------:R-:W-:Y:S06]  /*06f0*/  BAR.SYNC.DEFER_BLOCKING 0x0 ;  /* 0x0000000000007b1d */ /* 0x000fec0000010000 */
[----:B01-3--:R-:W3:Y:S02]  /*0700*/  LD.E.64 R6, desc[UR22][R2.64] ;  /* 0x0000001602067980 */ /* 0x00bee4000c101b00 */
[----:B---3--:R-:W-:-:S04]  /*0710*/  ISETP.NE.U32.AND P0, PT, R6, 0xc0a83, PT ;  /* 0x000c0a830600780c */ /* 0x008fc80003f05070 */
[----:B------:R-:W-:-:S13]  /*0720*/  ISETP.NE.AND.EX P0, PT, R7, RZ, PT, P0 ;  /* 0x000000ff0700720c */ /* 0x000fda0003f05300 */
[----:B--2---:R-:W-:Y:S05]  /*0730*/  @P0 EXIT ;  /* 0x000000000000094d */ /* 0x004fea0003800000 */
[----:B------:R-:W2:Y:S02]  /*0740*/  LDG.E R7, desc[UR22][R4.64] ;  /* 0x0000001604077981 */ /* 0x000ea4000c1e1900 */
[----:B--2---:R-:W-:-:S13]  /*0750*/  ISETP.GE.AND P0, PT, R7, 0x1, PT ;  /* 0x000000010700780c */ /* 0x004fda0003f06270 */
[----:B------:R-:W-:Y:S05]  /*0760*/  @!P0 EXIT ;  /* 0x000000000000894d */ /* 0x000fea0003800000 */
[----:B------:R-:W0:Y:S01]  /*0770*/  LDCU.64 UR6, c[0x0][0x388] ;  /* 0x00007100ff0677ac */ /* 0x000e220008000a00 */
[----:B------:R-:W-:Y:S01]  /*0780*/  IMAD.MOV.U32 R4, RZ, RZ, RZ ;  /* 0x000000ffff047224 */ /* 0x000fe200078e00ff */
[----:B0-----:R-:W-:-:S04]  /*0790*/  UIADD3 UR5, UP0, UPT, UR6, 0x40, URZ ;  /* 0x0000004006057890 */ /* 0x001fc8000ff1e0ff */
[----:B------:R-:W-:-:S12]  /*07a0*/  UIADD3.X UR6, UPT, UPT, URZ, UR7, URZ, UP0, !UPT ;  /* 0x00000007ff067290 */ /* 0x000fd800087fe4ff */
.L_x_43:
[----:B------:R-:W-:Y:S02]  /*07b0*/  IMAD.MOV.U32 R8, RZ, RZ, 0xc0a83 ;  /* 0x000c0a83ff087424 */ /* 0x000fe400078e00ff */
[----:B------:R-:W-:-:S05]  /*07c0*/  IMAD.MOV.U32 R9, RZ, RZ, 0x0 ;  /* 0x00000000ff097424 */ /* 0x000fca00078e00ff */
[----:B------:R0:W-:Y:S01]  /*07d0*/  ST.E.64 desc[UR22][R2.64], R8 ;  /* 0x0000000802007985 */ /* 0x0001e2000c101b16 */
[----:B------:R-:W-:Y:S06]  /*07e0*/  BAR.SYNC.DEFER_BLOCKING 0x0 ;  /* 0x0000000000007b1d */ /* 0x000fec0000010000 */
[----:B--2---:R-:W2:Y:S01]  /*07f0*/  LD.E R5, desc[UR22][R2.64] ;  /* 0x0000001602057980 */ /* 0x004ea2000c101900 */
[----:B------:R-:W1:Y:S01]  /*0800*/  LDCU UR4, c[0x0][0x2f8] ;  /* 0x00005f00ff0477ac */ /* 0x000e620008000800 */
[----:B------:R-:W-:Y:S01]  /*0810*/  ISETP.GE.AND P0, PT, R7, 0x1, PT ;  /* 0x000000010700780c */ /* 0x000fe20003f06270 */
[----:B-1----:R-:W-:-:S05]  /*0820*/  VIADD R6, R0, -UR4 ;  /* 0x8000000400067c36 */ /* 0x002fca0008000000 */
[----:B--2---:R0:W-:Y:S07]  /*0830*/  STL [R6], R5 ;  /* 0x0000000506007387 */ /* 0x0041ee0000100800 */
[----:B----4-:R-:W-:Y:S05]  /*0840*/  @!P0 BRA `(.L_x_8) ;  /* 0x0000000c00108947 */ /* 0x010fea0003800000 */
[C---:B------:R-:W-:Y:S01]  /*0850*/  ISETP.GE.U32.AND P0, PT, R7.reuse, 0x10, PT ;  /* 0x000000100700780c */ /* 0x040fe20003f06070 */
[----:B0-----:R-:W-:Y:S01]  /*0860*/  IMAD.MOV.U32 R5, RZ, RZ, RZ ;  /* 0x000000ffff057224 */ /* 0x001fe200078e00ff */
[----:B----4-:R-:W-:-:S11]  /*0870*/  LOP3.LUT R12, R7, 0xf, RZ, 0xc0, !PT ;  /* 0x0000000f070c7812 */ /* 0x010fd600078ec0ff */
[----:B------:R-:W-:Y:S05]  /*0880*/  @!P0 BRA `(.L_x_9) ;  /* 0x00000004007c8947 */ /* 0x000fea0003800000 */
[----:B------:R-:W-:Y:S01]  /*0890*/  LOP3.LUT R5, R7, 0x7ffffff0, RZ, 0xc0, !PT ;  /* 0x7ffffff007057812 */ /* 0x000fe200078ec0ff */
[----:B------:R-:W-:Y:S01]  /*08a0*/  IMAD.MOV R6, RZ, RZ, -R4 ;  /* 0x000000ffff067224 */ /* 0x000fe200078e0a04 */
[----:B------:R-:W-:Y:S01]  /*08b0*/  UMOV UR4, URZ ;  /* 0x000000ff00047c82 */ /* 0x000fe20008000000 */
[----:B------:R-:W-:Y:S02]  /*08c0*/  IMAD.U32 R8, RZ, RZ, UR5 ;  /* 0x00000005ff087e24 */ /* 0x000fe4000f8e00ff */
[----:B------:R-:W-:-:S07]  /*08d0*/  IMAD.U32 R9, RZ, RZ, UR6 ;  /* 0x00000006ff097e24 */ /* 0x000fce000f8e00ff */
.L_x_25:
[----:B------:R-:W-:Y:S01]  /*08e0*/  UIADD3 UR13, UPT, UPT, UR4, 0x7, URZ ;  /* 0x00000007040d7890 */ /* 0x000fe2000fffe0ff */
[----:B------:R-:W-:Y:S01]  /*08f0*/  ISETP.NE.AND P6, PT, R6, RZ, PT ;  /* 0x000000ff0600720c */ /* 0x000fe20003fc5270 */
[----:B------:R-:W-:Y:S02]  /*0900*/  UIADD3 UR7, UPT, UPT, UR4, 0x1, URZ ;  /* 0x0000000104077890 */ /* 0x000fe4000fffe0ff */
[----:B------:R-:W-:Y:S01]  /*0910*/  UIADD3 UR8, UPT, UPT, UR4, 0x2, URZ ;  /* 0x0000000204087890 */ /* 0x000fe2000fffe0ff */
[----:B------:R-:W-:Y:S01]  /*0920*/  P2R R10, PR, RZ, 0x40 ;  /* 0x00000040ff0a7803 */ /* 0x000fe20000000000 */
[----:B------:R-:W-:Y:S01]  /*0930*/  UIADD3 UR9, UPT, UPT, UR4, 0x3, URZ ;  /* 0x0000000304097890 */ /* 0x000fe2000fffe0ff */
[C---:B------:R-:W-:Y:S01]  /*0940*/  ISETP.NE.AND P6, PT, R4.reuse, UR13, PT ;  /* 0x0000000d04007c0c */ /* 0x040fe2000bfc5270 */
[----:B------:R-:W-:Y:S01]  /*0950*/  UIADD3 UR10, UPT, UPT, UR4, 0x4, URZ ;  /* 0x00000004040a7890 */ /* 0x000fe2000fffe0ff */
[----:B------:R-:W-:Y:S01]  /*0960*/  ISETP.NE.AND P0, PT, R4, UR7, PT ;  /* 0x0000000704007c0c */ /* 0x000fe2000bf05270 */
[----:B------:R-:W-:Y:S01]  /*0970*/  UIADD3 UR11, UPT, UPT, UR4, 0x5, URZ ;  /* 0x00000005040b7890 */ /* 0x000fe2000fffe0ff */
[----:B------:R-:W-:Y:S01]  /*0980*/  P2R R11, PR, RZ, 0x40 ;  /* 0x00000040ff0b7803 */ /* 0x000fe20000000000 */
[----:B------:R-:W-:Y:S01]  /*0990*/  UIADD3 UR12, UPT, UPT, UR4, 0x6, URZ ;  /* 0x00000006040c7890 */ /* 0x000fe2000fffe0ff */
[----:B------:R-:W-:Y:S01]  /*09a0*/  ISETP.NE.AND P6, PT, R10, RZ, PT ;  /* 0x000000ff0a00720c */ /* 0x000fe20003fc5270 */
[----:B------:R-:W-:Y:S01]  /*09b0*/  UIADD3 UR14, UPT, UPT, UR4, 0x8, URZ ;  /* 0x00000008040e7890 */ /* 0x000fe2000fffe0ff */
[C---:B------:R-:W-:Y:S01]  /*09c0*/  ISETP.NE.AND P1, PT, R4.reuse, UR8, PT ;  /* 0x0000000804007c0c */ /* 0x040fe2000bf25270 */
[----:B------:R-:W-:Y:S01]  /*09d0*/  UIADD3 UR15, UPT, UPT, UR4, 0x9, URZ ;  /* 0x00000009040f7890 */ /* 0x000fe2000fffe0ff */
[C---:B------:R-:W-:Y:S01]  /*09e0*/  ISETP.NE.AND P2, PT, R4.reuse, UR9, PT ;  /* 0x0000000904007c0c */ /* 0x040fe2000bf45270 */
[----:B------:R-:W-:Y:S01]  /*09f0*/  UIADD3 UR16, UPT, UPT, UR4, 0xa, URZ ;  /* 0x0000000a04107890 */ /* 0x000fe2000fffe0ff */
[C---:B------:R-:W-:Y:S01]  /*0a00*/  ISETP.NE.AND P3, PT, R4.reuse, UR10, PT ;  /* 0x0000000a04007c0c */ /* 0x040fe2000bf65270 */
[----:B------:R-:W-:Y:S01]  /*0a10*/  UIADD3 UR17, UPT, UPT, UR4, 0xb, URZ ;  /* 0x0000000b04117890 */ /* 0x000fe2000fffe0ff */
[C---:B------:R-:W-:Y:S01]  /*0a20*/  ISETP.NE.AND P4, PT, R4.reuse, UR11, PT ;  /* 0x0000000b04007c0c */ /* 0x040fe2000bf85270 */
[----:B------:R-:W-:Y:S01]  /*0a30*/  UIADD3 UR18, UPT, UPT, UR4, 0xc, URZ ;  /* 0x0000000c04127890 */ /* 0x000fe2000fffe0ff */
[----:B------:R-:W-:Y:S01]  /*0a40*/  ISETP.NE.AND P5, PT, R4, UR12, PT ;  /* 0x0000000c04007c0c */ /* 0x000fe2000bfa5270 */
[----:B------:R-:W-:-:S02]  /*0a50*/  UIADD3 UR19, UPT, UPT, UR4, 0xd, URZ ;  /* 0x0000000d04137890 */ /* 0x000fc4000fffe0ff */
[----:B------:R-:W-:Y:S01]  /*0a60*/  UIADD3 UR20, UPT, UPT, UR4, 0xe, URZ ;  /* 0x0000000e04147890 */ /* 0x000fe2000fffe0ff */
[----:B-1234-:R-:W-:Y:S11]  /*0a70*/  @!P6 BRA `(.L_x_10) ;  /* 0x000000000008e947 */ /* 0x01eff60003800000 */
[----:B------:R-:W2:Y:S04]  /*0a80*/  LDG.E.64 R14, desc[UR22][R8.64+-0x40] ;  /* 0xffffc016080e7981 */ /* 0x000ea8000c1e1b00 */
[----:B--2---:R0:W-:Y:S02]  /*0a90*/  ST.E.64 desc[UR22][R14.64], RZ ;  /* 0x000000ff0e007985 */ /* 0x0041e4000c101b16 */
.L_x_10:
[----:B------:R-:W-:-:S04]  /*0aa0*/  ISETP.NE.AND P6, PT, R4, UR14, PT ;  /* 0x0000000e04007c0c */ /* 0x000fc8000bfc5270 */
[----:B------:R-:W-:Y:S01]  /*0ab0*/  P2R R10, PR, RZ, 0x40 ;  /* 0x00000040ff0a7803 */ /* 0x000fe20000000000 */
[----:B------:R-:W-:Y:S08]  /*0ac0*/  @!P0 BRA `(.L_x_11) ;  /* 0x0000000000088947 */ /* 0x000ff00003800000 */
[----:B0-----:R-:W2:Y:S04]  /*0ad0*/  LDG.E.64 R14, desc[UR22][R8.64+-0x38] ;  /* 0xffffc816080e7981 */ /* 0x001ea8000c1e1b00 */
[----:B--2---:R1:W-:Y:S02]  /*0ae0*/  ST.E.64 desc[UR22][R14.64], RZ ;  /* 0x000000ff0e007985 */ /* 0x0043e4000c101b16 */
.L_x_11:
[----:B------:R-:W-:Y:S01]  /*0af0*/  ISETP.NE.AND P0, PT, R4, UR15, PT ;  /* 0x0000000f04007c0c */ /* 0x000fe2000bf05270 */
[----:B------:R-:W-:-:S12]  /*0b00*/  @!P1 BRA `(.L_x_12) ;  /* 0x0000000000089947 */ /* 0x000fd80003800000 */
[----:B01----:R-:W2:Y:S04]  /*0b10*/  LDG.E.64 R14, desc[UR22][R8.64+-0x30] ;  /* 0xffffd016080e7981 */ /* 0x003ea8000c1e1b00 */
[----:B--2---:R2:W-:Y:S02]  /*0b20*/  ST.E.64 desc[UR22][R14.64], RZ ;  /* 0x000000ff0e007985 */ /* 0x0045e4000c101b16 */
.L_x_12:
[----:B------:R-:W-:Y:S01]  /*0b30*/  ISETP.NE.AND P1, PT, R4, UR16, PT ;  /* 0x0000001004007c0c */ /* 0x000fe2000bf25270 */
[----:B------:R-:W-:-:S12]  /*0b40*/  @!P2 BRA `(.L_x_13) ;  /* 0x000000000008a947 */ /* 0x000fd80003800000 */
[----:B012---:R-:W2:Y:S04]  /*0b50*/  LDG.E.64 R14, desc[UR22][R8.64+-0x28] ;  /* 0xffffd816080e7981 */ /* 0x007ea8000c1e1b00 */
[----:B--2---:R3:W-:Y:S02]  /*0b60*/  ST.E.64 desc[UR22][R14.64], RZ ;  /* 0x000000ff0e007985 */ /* 0x0047e4000c101b16 */
.L_x_13:
[----:B------:R-:W-:Y:S01]  /*0b70*/  ISETP.NE.AND P2, PT, R4, UR17, PT ;  /* 0x0000001104007c0c */ /* 0x000fe2000bf45270 */
[----:B------:R-:W-:-:S12]  /*0b80*/  @!P3 BRA `(.L_x_14) ;  /* 0x000000000008b947 */ /* 0x000fd80003800000 */
[----:B0123--:R-:W2:Y:S04]  /*0b90*/  LDG.E.64 R14, desc[UR22][R8.64+-0x20] ;  /* 0xffffe016080e7981 */ /* 0x00fea8000c1e1b00 */
[----:B--2---:R4:W-:Y:S02]  /*0ba0*/  ST.E.64 desc[UR22][R14.64], RZ ;  /* 0x000000ff0e007985 */ /* 0x0049e4000c101b16 */
.L_x_14:
[----:B------:R-:W-:Y:S01]  /*0bb0*/  ISETP.NE.AND P3, PT, R4, UR18, PT ;  /* 0x0000001204007c0c */ /* 0x000fe2000bf65270 */
[----:B------:R-:W-:-:S12]  /*0bc0*/  @!P4 BRA `(.L_x_15) ;  /* 0x000000000008c947 */ /* 0x000fd80003800000 */
[----:B01234-:R-:W2:Y:S04]  /*0bd0*/  LDG.E.64 R14, desc[UR22][R8.64+-0x18] ;  /* 0xffffe816080e7981 */ /* 0x01fea8000c1e1b00 */
[----:B--2---:R0:W-:Y:S02]  /*0be0*/  ST.E.64 desc[UR22][R14.64], RZ ;  /* 0x000000ff0e007985 */ /* 0x0041e4000c101b16 */
.L_x_15:
[----:B------:R-:W-:Y:S01]  /*0bf0*/  ISETP.NE.AND P4, PT, R4, UR19, PT ;  /* 0x0000001304007c0c */ /* 0x000fe2000bf85270 */
[----:B------:R-:W-:-:S12]  /*0c00*/  @!P5 BRA `(.L_x_16) ;  /* 0x000000000008d947 */ /* 0x000fd80003800000 */
[----:B01234-:R-:W2:Y:S04]  /*0c10*/  LDG.E.64 R14, desc[UR22][R8.64+-0x10] ;  /* 0xfffff016080e7981 */ /* 0x01fea8000c1e1b00 */
[----:B--2---:R0:W-:Y:S02]  /*0c20*/  ST.E.64 desc[UR22][R14.64], RZ ;  /* 0x000000ff0e007985 */ /* 0x0041e4000c101b16 */
.L_x_16:
[----:B------:R-:W-:Y:S02]  /*0c30*/  ISETP.NE.AND P6, PT, R11, RZ, PT ;  /* 0x000000ff0b00720c */ /* 0x000fe40003fc5270 */
[----:B------:R-:W-:-:S11]  /*0c40*/  ISETP.NE.AND P5, PT, R4, UR20, PT ;  /* 0x0000001404007c0c */ /* 0x000fd6000bfa5270 */
[----:B------:R-:W-:Y:S05]  /*0c50*/  @!P6 BRA `(.L_x_17) ;  /* 0x000000000008e947 */ /* 0x000fea0003800000 */
[----:B01234-:R-:W2:Y:S04]  /*0c60*/  LDG.E.64 R14, desc[UR22][R8.64+-0x8] ;  /* 0xfffff816080e7981 */ /* 0x01fea8000c1e1b00 */
[----:B--2---:R0:W-:Y:S02]  /*0c70*/  ST.E.64 desc[UR22][R14.64], RZ ;  /* 0x000000ff0e007985 */ /* 0x0041e4000c101b16 */
.L_x_17:
[----:B------:R-:W-:-:S13]  /*0c80*/  ISETP.NE.AND P6, PT, R10, RZ, PT ;  /* 0x000000ff0a00720c */ /* 0x000fda0003fc5270 */
[----:B------:R-:W-:Y:S05]  /*0c90*/  @!P6 BRA `(.L_x_18) ;  /* 0x000000000008e947 */ /* 0x000fea0003800000 */
[----:B------:R-:W5:Y:S04]  /*0ca0*/  LDG.E.64 R10, desc[UR22][R8.64] ;  /* 0x00000016080a7981 */ /* 0x000f68000c1e1b00 */
[----:B-----5:R0:W-:Y:S02]  /*0cb0*/  ST.E.64 desc[UR22][R10.64], RZ ;  /* 0x000000ff0a007985 */ /* 0x0201e4000c101b16 */
.L_x_18:
[----:B------:R-:W-:Y:S05]  /*0cc0*/  @!P0 BRA `(.L_x_19) ;  /* 0x0000000000088947 */ /* 0x000fea0003800000 */
[----:B0-----:R-:W5:Y:S04]  /*0cd0*/  LDG.E.64 R10, desc[UR22][R8.64+0x8] ;  /* 0x00000816080a7981 */ /* 0x001f68000c1e1b00 */
[----:B-----5:R0:W-:Y:S02]  /*0ce0*/  ST.E.64 desc[UR22][R10.64], RZ ;  /* 0x000000ff0a007985 */ /* 0x0201e4000c101b16 */
.L_x_19:
[----:B------:R-:W-:Y:S05]  /*0cf0*/  @!P1 BRA `(.L_x_20) ;  /* 0x0000000000089947 */ /* 0x000fea0003800000 */
[----:B0-----:R-:W5:Y:S04]  /*0d00*/  LDG.E.64 R10, desc[UR22][R8.64+0x10] ;  /* 0x00001016080a7981 */ /* 0x001f68000c1e1b00 */
[----:B-----5:R0:W-:Y:S02]  /*0d10*/  ST.E.64 desc[UR22][R10.64], RZ ;  /* 0x000000ff0a007985 */ /* 0x0201e4000c101b16 */
.L_x_20:
[----:B------:R-:W-:Y:S05]  /*0d20*/  @!P2 BRA `(.L_x_21) ;  /* 0x000000000008a947 */ /* 0x000fea0003800000 */
[----:B0-----:R-:W5:Y:S04]  /*0d30*/  LDG.E.64 R10, desc[UR22][R8.64+0x18] ;  /* 0x00001816080a7981 */ /* 0x001f68000c1e1b00 */
[----:B-----5:R0:W-:Y:S02]  /*0d40*/  ST.E.64 desc[UR22][R10.64], RZ ;  /* 0x000000ff0a007985 */ /* 0x0201e4000c101b16 */
.L_x_21:
[----:B------:R-:W-:Y:S05]  /*0d50*/  @!P3 BRA `(.L_x_22) ;  /* 0x000000000008b947 */ /* 0x000fea0003800000 */
[----:B0-----:R-:W5:Y:S04]  /*0d60*/  LDG.E.64 R10, desc[UR22][R8.64+0x20] ;  /* 0x00002016080a7981 */ /* 0x001f68000c1e1b00 */
[----:B-----5:R0:W-:Y:S02]  /*0d70*/  ST.E.64 desc[UR22][R10.64], RZ ;  /* 0x000000ff0a007985 */ /* 0x0201e4000c101b16 */
.L_x_22:
[----:B------:R-:W-:Y:S05]  /*0d80*/  @!P4 BRA `(.L_x_23) ;  /* 0x000000000008c947 */ /* 0x000fea0003800000 */
[----:B0-----:R-:W5:Y:S04]  /*0d90*/  LDG.E.64 R10, desc[UR22][R8.64+0x28] ;  /* 0x00002816080a7981 */ /* 0x001f68000c1e1b00 */
[----:B-----5:R0:W-:Y:S02]  /*0da0*/  ST.E.64 desc[UR22][R10.64], RZ ;  /* 0x000000ff0a007985 */ /* 0x0201e4000c101b16 */
.L_x_23:
[----:B------:R-:W-:Y:S05]  /*0db0*/  @!P5 BRA `(.L_x_24) ;  /* 0x000000000008d947 */ /* 0x000fea0003800000 */
[----:B0-----:R-:W5:Y:S04]  /*0dc0*/  LDG.E.64 R10, desc[UR22][R8.64+0x30] ;  /* 0x00003016080a7981 */ /* 0x001f68000c1e1b00 */
[----:B-----5:R0:W-:Y:S02]  /*0dd0*/  ST.E.64 desc[UR22][R10.64], RZ ;  /* 0x000000ff0a007985 */ /* 0x0201e4000c101b16 */
.L_x_24:
[----:B------:R-:W-:-:S06]  /*0de0*/  UIADD3 UR7, UPT, UPT, UR4, 0xf, URZ ;  /* 0x0000000f04077890 */ /* 0x000fcc000fffe0ff */
[----:B------:R-:W-:-:S13]  /*0df0*/  ISETP.NE.AND P0, PT, R4, UR7, PT ;  /* 0x0000000704007c0c */ /* 0x000fda000bf05270 */
[----:B0-----:R0:W5:Y:S01]  /*0e00*/  @P0 LDG.E.64 R10, desc[UR22][R8.64+0x38] ;  /* 0x00003816080a0981 */ /* 0x001162000c1e1b00 */
[----:B------:R-:W-:Y:S01]  /*0e10*/  UIADD3 UR4, UPT, UPT, UR4, 0x10, URZ ;  /* 0x0000001004047890 */ /* 0x000fe2000fffe0ff */
[----:B------:R-:W-:Y:S01]  /*0e20*/  VIADD R6, R6, 0x10 ;  /* 0x0000001006067836 */ /* 0x000fe20000000000 */
[----:B0-----:R-:W-:-:S05]  /*0e30*/  IADD3 R8, P1, PT, R8, 0x80, RZ ;  /* 0x0000008008087810 */ /* 0x001fca0007f3e0ff */
[----:B------:R-:W-:Y:S01]  /*0e40*/  IMAD.X R9, RZ, RZ, R9, P1 ;  /* 0x000000ffff097224 */ /* 0x000fe200008e0609 */
[----:B-----5:R0:W-:Y:S01]  /*0e50*/  @P0 ST.E.64 desc[UR22][R10.64], RZ ;  /* 0x000000ff0a000985 */ /* 0x0201e2000c101b16 */
[----:B------:R-:W-:-:S13]  /*0e60*/  ISETP.NE.AND P0, PT, R5, UR4, PT ;  /* 0x0000000405007c0c */ /* 0x000fda000bf05270 */
[----:B0-----:R-:W-:Y:S05]  /*0e70*/  @P0 BRA `(.L_x_25) ;  /* 0xfffffff800980947 */ /* 0x001fea000383ffff */
.L_x_9:
[----:B------:R-:W-:-:S13]  /*0e80*/  ISETP.NE.AND P0, PT, R12, RZ, PT ;  /* 0x000000ff0c00720c */ /* 0x000fda0003f05270 */
[----:B------:R-:W-:Y:S05]  /*0e90*/  @!P0 BRA `(.L_x_8) ;  /* 0x00000004007c8947 */ /* 0x000fea0003800000 */
[----:B------:R-:W-:Y:S02]  /*0ea0*/  ISETP.GE.U32.AND P0, PT, R12, 0x8, PT ;  /* 0x000000080c00780c */ /* 0x000fe40003f06070 */
[----:B------:R-:W-:-:S11]  /*0eb0*/  LOP3.LUT R6, R7, 0x7, RZ, 0xc0, !PT ;  /* 0x0000000707067812 */ /* 0x000fd600078ec0ff */
[----:B------:R-:W-:Y:S05]  /*0ec0*/  @!P0 BRA `(.L_x_26) ;  /* 0x0000000000b08947 */ /* 0x000fea0003800000 */
[----:B------:R-:W0:Y:S01]  /*0ed0*/  LDC.64 R8, c[0x0][0x388] ;  /* 0x0000e200ff087b82 */ /* 0x000e220000000a00 */
[C---:B------:R-:W-:Y:S01]  /*0ee0*/  VIADD R11, R5.reuse, 0x1 ;  /* 0x00000001050b7836 */ /* 0x040fe20000000000 */
[CC--:B------:R-:W-:Y:S01]  /*0ef0*/  ISETP.NE.AND P6, PT, R5.reuse, R4.reuse, PT ;  /* 0x000000040500720c */ /* 0x0c0fe20003fc5270 */
[C---:B------:R-:W-:Y:S02]  /*0f00*/  VIADD R13, R5.reuse, 0x2 ;  /* 0x00000002050d7836 */ /* 0x040fe40000000000 */
[----:B-1234-:R-:W-:Y:S01]  /*0f10*/  VIADD R15, R5, 0x5 ;  /* 0x00000005050f7836 */ /* 0x01efe20000000000 */
[-C--:B------:R-:W-:Y:S01]  /*0f20*/  ISETP.NE.AND P1, PT, R11, R4.reuse, PT ;  /* 0x000000040b00720c */ /* 0x080fe20003f25270 */
[----:B------:R-:W-:Y:S01]  /*0f30*/  VIADD R11, R5, 0x3 ;  /* 0x00000003050b7836 */ /* 0x000fe20000000000 */
[----:B------:R-:W-:Y:S01]  /*0f40*/  ISETP.NE.AND P0, PT, R13, R4, PT ;  /* 0x000000040d00720c */ /* 0x000fe20003f05270 */
[----:B------:R-:W-:Y:S01]  /*0f50*/  VIADD R13, R5, 0x4 ;  /* 0x00000004050d7836 */ /* 0x000fe20000000000 */
[----:B------:R-:W-:-:S02]  /*0f60*/  P2R R10, PR, RZ, 0x2 ;  /* 0x00000002ff0a7803 */ /* 0x000fc40000000000 */
[-C--:B------:R-:W-:Y:S01]  /*0f70*/  ISETP.NE.AND P1, PT, R11, R4.reuse, PT ;  /* 0x000000040b00720c */ /* 0x080fe20003f25270 */
[----:B------:R-:W-:Y:S01]  /*0f80*/  VIADD R11, R5, 0x6 ;  /* 0x00000006050b7836 */ /* 0x000fe20000000000 */
[-C--:B------:R-:W-:Y:S01]  /*0f90*/  ISETP.NE.AND P2, PT, R13, R4.reuse, PT ;  /* 0x000000040d00720c */ /* 0x080fe20003f45270 */
[----:B------:R-:W-:Y:S01]  /*0fa0*/  VIADD R13, R5, 0x7 ;  /* 0x00000007050d7836 */ /* 0x000fe20000000000 */
[-C--:B------:R-:W-:Y:S02]  /*0fb0*/  ISETP.NE.AND P3, PT, R15, R4.reuse, PT ;  /* 0x000000040f00720c */ /* 0x080fe40003f65270 */
[-C--:B------:R-:W-:Y:S02]  /*0fc0*/  ISETP.NE.AND P4, PT, R11, R4.reuse, PT ;  /* 0x000000040b00720c */ /* 0x080fe40003f85270 */
[----:B------:R-:W-:Y:S01]  /*0fd0*/  ISETP.NE.AND P5, PT, R13, R4, PT ;  /* 0x000000040d00720c */ /* 0x000fe20003fa5270 */
[----:B0-----:R-:W-:Y:S01]  /*0fe0*/  IMAD.WIDE.U32 R8, R5, 0x8, R8 ;  /* 0x0000000805087825 */ /* 0x001fe200078e0008 */
[----:B------:R-:W-:Y:S11]  /*0ff0*/  @!P6 BRA `(.L_x_27) ;  /* 0x000000000008e947 */ /* 0x000ff60003800000 */
[----:B------:R-:W2:Y:S04]  /*1000*/  LDG.E.64 R12, desc[UR22][R8.64] ;  /* 0x00000016080c7981 */ /* 0x000ea8000c1e1b00 */
[----:B--2---:R0:W-:Y:S02]  /*1010*/  ST.E.64 desc[UR22][R12.64], RZ ;  /* 0x000000ff0c007985 */ /* 0x0041e4000c101b16 */
.L_x_27:
[----:B------:R-:W-:-:S13]  /*1020*/  ISETP.NE.AND P6, PT, R10, RZ, PT ;  /* 0x000000ff0a00720c */ /* 0x000fda0003fc5270 */
[----:B------:R-:W-:Y:S05]  /*1030*/  @!P6 BRA `(.L_x_28) ;  /* 0x000000000008e947 */ /* 0x000fea0003800000 */
[----:B------:R-:W2:Y:S04]  /*1040*/  LDG.E.64 R10, desc[UR22][R8.64+0x8] ;  /* 0x00000816080a7981 */ /* 0x000ea8000c1e1b00 */
[----:B--2---:R1:W-:Y:S02]  /*1050*/  ST.E.64 desc[UR22][R10.64], RZ ;  /* 0x000000ff0a007985 */ /* 0x0043e4000c101b16 */
.L_x_28:
[----:B------:R-:W-:Y:S05]  /*1060*/  @!P0 BRA `(.L_x_29) ;  /* 0x0000000000088947 */ /* 0x000fea0003800000 */
[----:B-1----:R-:W2:Y:S04]  /*1070*/  LDG.E.64 R10, desc[UR22][R8.64+0x10] ;  /* 0x00001016080a7981 */ /* 0x002ea8000c1e1b00 */
[----:B--2---:R2:W-:Y:S02]  /*1080*/  ST.E.64 desc[UR22][R10.64], RZ ;  /* 0x000000ff0a007985 */ /* 0x0045e4000c101b16 */
.L_x_29:
[----:B------:R-:W-:Y:S05]  /*1090*/  @!P1 BRA `(.L_x_30) ;  /* 0x0000000000089947 */ /* 0x000fea0003800000 */
[----:B-12---:R-:W2:Y:S04]  /*10a0*/  LDG.E.64 R10, desc[UR22][R8.64+0x18] ;  /* 0x00001816080a7981 */ /* 0x006ea8000c1e1b00 */
[----:B--2---:R3:W-:Y:S02]  /*10b0*/  ST.E.64 desc[UR22][R10.64], RZ ;  /* 0x000000ff0a007985 */ /* 0x0047e4000c101b16 */
.L_x_30:
[----:B------:R-:W-:Y:S05]  /*10c0*/  @!P2 BRA `(.L_x_31) ;  /* 0x000000000008a947 */ /* 0x000fea0003800000 */
[----:B-123--:R-:W2:Y:S04]  /*10d0*/  LDG.E.64 R10, desc[UR22][R8.64+0x20] ;  /* 0x00002016080a7981 */ /* 0x00eea8000c1e1b00 */
[----:B--2---:R4:W-:Y:S02]  /*10e0*/  ST.E.64 desc[UR22][R10.64], RZ ;  /* 0x000000ff0a007985 */ /* 0x0049e4000c101b16 */
.L_x_31:
[----:B------:R-:W-:Y:S05]  /*10f0*/  @!P3 BRA `(.L_x_32) ;  /* 0x000000000008b947 */ /* 0x000fea0003800000 */
[----:B-1234-:R-:W2:Y:S04]  /*1100*/  LDG.E.64 R10, desc[UR22][R8.64+0x28] ;  /* 0x00002816080a7981 */ /* 0x01eea8000c1e1b00 */
[----:B--2---:R1:W-:Y:S02]  /*1110*/  ST.E.64 desc[UR22][R10.64], RZ ;  /* 0x000000ff0a007985 */ /* 0x0043e4000c101b16 */
.L_x_32:
[----:B------:R-:W-:Y:S05]  /*1120*/  @!P4 BRA `(.L_x_33) ;  /* 0x000000000008c947 */ /* 0x000fea0003800000 */
[----:B-1234-:R-:W2:Y:S04]  /*1130*/  LDG.E.64 R10, desc[UR22][R8.64+0x30] ;  /* 0x00003016080a7981 */ /* 0x01eea8000c1e1b00 */
[----:B--2---:R1:W-:Y:S02]  /*1140*/  ST.E.64 desc[UR22][R10.64], RZ ;  /* 0x000000ff0a007985 */ /* 0x0043e4000c101b16 */
.L_x_33:
[----:B------:R-:W-:Y:S05]  /*1150*/  @!P5 BRA `(.L_x_34) ;  /* 0x000000000008d947 */ /* 0x000fea0003800000 */
[----:B------:R-:W5:Y:S04]  /*1160*/  LDG.E.64 R8, desc[UR22][R8.64+0x38] ;  /* 0x0000381608087981 */ /* 0x000f68000c1e1b00 */
[----:B-----5:R0:W-:Y:S02]  /*1170*/  ST.E.64 desc[UR22][R8.64], RZ ;  /* 0x000000ff08007985 */ /* 0x0201e4000c101b16 */
.L_x_34:
[----:B------:R-:W-:-:S07]  /*1180*/  VIADD R5, R5, 0x8 ;  /* 0x0000000805057836 */ /* 0x000fce0000000000 */
.L_x_26:
[----:B------:R-:W-:-:S13]  /*1190*/  ISETP.NE.AND P0, PT, R6, RZ, PT ;  /* 0x000000ff0600720c */ /* 0x000fda0003f05270 */
[----:B------:R-:W-:Y:S05]  /*11a0*/  @!P0 BRA `(.L_x_8) ;  /* 0x0000000000b88947 */ /* 0x000fea0003800000 */
[----:B------:R-:W-:Y:S02]  /*11b0*/  ISETP.GE.U32.AND P0, PT, R6, 0x4, PT ;  /* 0x000000040600780c */ /* 0x000fe40003f06070 */
[----:B0-----:R-:W-:-:S11]  /*11c0*/  LOP3.LUT R8, R7, 0x3, RZ, 0xc0, !PT ;  /* 0x0000000307087812 */ /* 0x001fd600078ec0ff */
[----:B------:R-:W-:Y:S05]  /*11d0*/  @!P0 BRA `(.L_x_35) ;  /* 0x0000000000588947 */ /* 0x000fea0003800000 */
[----:B------:R-:W0:Y:S01]  /*11e0*/  LDC.64 R6, c[0x0][0x388] ;  /* 0x0000e200ff067b82 */ /* 0x000e220000000a00 */
[CC--:B------:R-:W-:Y:S01]  /*11f0*/  ISETP.NE.AND P0, PT, R5.reuse, R4.reuse, PT ;  /* 0x000000040500720c */ /* 0x0c0fe20003f05270 */
[C---:B------:R-:W-:Y:S02]  /*1200*/  VIADD R9, R5.reuse, 0x1 ;  /* 0x0000000105097836 */ /* 0x040fe40000000000 */
[C---:B-1234-:R-:W-:Y:S02]  /*1210*/  VIADD R11, R5.reuse, 0x2 ;  /* 0x00000002050b7836 */ /* 0x05efe40000000000 */
[----:B------:R-:W-:Y:S01]  /*1220*/  VIADD R13, R5, 0x3 ;  /* 0x00000003050d7836 */ /* 0x000fe20000000000 */
[-C--:B------:R-:W-:Y:S02]  /*1230*/  ISETP.NE.AND P1, PT, R9, R4.reuse, PT ;  /* 0x000000040900720c */ /* 0x080fe40003f25270 */
[-C--:B------:R-:W-:Y:S02]  /*1240*/  ISETP.NE.AND P2, PT, R11, R4.reuse, PT ;  /* 0x000000040b00720c */ /* 0x080fe40003f45270 */
[----:B------:R-:W-:Y:S01]  /*1250*/  ISETP.NE.AND P3, PT, R13, R4, PT ;  /* 0x000000040d00720c */ /* 0x000fe20003f65270 */
[----:B0-----:R-:W-:-:S02]  /*1260*/  IMAD.WIDE.U32 R6, R5, 0x8, R6 ;  /* 0x0000000805067825 */ /* 0x001fc400078e0006 */
[----:B------:R-:W-:Y:S10]  /*1270*/  @!P0 BRA `(.L_x_36) ;  /* 0x0000000000088947 */ /* 0x000ff40003800000 */
[----:B------:R-:W2:Y:S04]  /*1280*/  LDG.E.64 R10, desc[UR22][R6.64] ;  /* 0x00000016060a7981 */ /* 0x000ea8000c1e1b00 */
[----:B--2---:R0:W-:Y:S02]  /*1290*/  ST.E.64 desc[UR22][R10.64], RZ ;  /* 0x000000ff0a007985 */ /* 0x0041e4000c101b16 */
.L_x_36:
[----:B------:R-:W-:Y:S05]  /*12a0*/  @!P1 BRA `(.L_x_37) ;  /* 0x0000000000089947 */ /* 0x000fea0003800000 */
[----:B0-----:R-:W2:Y:S04]  /*12b0*/  LDG.E.64 R10, desc[UR22][R6.64+0x8] ;  /* 0x00000816060a7981 */ /* 0x001ea8000c1e1b00 */
[----:B--2---:R1:W-:Y:S02]  /*12c0*/  ST.E.64 desc[UR22][R10.64], RZ ;  /* 0x000000ff0a007985 */ /* 0x0043e4000c101b16 */
.L_x_37:
[----:B------:R-:W-:Y:S05]  /*12d0*/  @!P2 BRA `(.L_x_38) ;  /* 0x000000000008a947 */ /* 0x000fea0003800000 */
[----:B01----:R-:W2:Y:S04]  /*12e0*/  LDG.E.64 R10, desc[UR22][R6.64+0x10] ;  /* 0x00001016060a7981 */ /* 0x003ea8000c1e1b00 */
[----:B--2---:R2:W-:Y:S02]  /*12f0*/  ST.E.64 desc[UR22][R10.64], RZ ;  /* 0x000000ff0a007985 */ /* 0x0045e4000c101b16 */
.L_x_38:
[----:B------:R-:W-:Y:S05]  /*1300*/  @!P3 BRA `(.L_x_39) ;  /* 0x000000000008b947 */ /* 0x000fea0003800000 */
[----:B------:R-:W3:Y:S04]  /*1310*/  LDG.E.64 R6, desc[UR22][R6.64+0x18] ;  /* 0x0000181606067981 */ /* 0x000ee8000c1e1b00 */
[----:B---3--:R3:W-:Y:S02]  /*1320*/  ST.E.64 desc[UR22][R6.64], RZ ;  /* 0x000000ff06007985 */ /* 0x0087e4000c101b16 */
.L_x_39:
[----:B------:R-:W-:-:S07]  /*1330*/  VIADD R5, R5, 0x4 ;  /* 0x0000000405057836 */ /* 0x000fce0000000000 */
.L_x_35:
[----:B------:R-:W-:-:S13]  /*1340*/  ISETP.NE.AND P0, PT, R8, RZ, PT ;  /* 0x000000ff0800720c */ /* 0x000fda0003f05270 */
[----:B------:R-:W-:Y:S05]  /*1350*/  @!P0 BRA `(.L_x_8) ;  /* 0x00000000004c8947 */ /* 0x000fea0003800000 */
[----:B---3--:R-:W3:Y:S01]  /*1360*/  LDC.64 R6, c[0x0][0x388] ;  /* 0x0000e200ff067b82 */ /* 0x008ee20000000a00 */
[C---:B------:R-:W-:Y:S02]  /*1370*/  ISETP.NE.AND P0, PT, R5.reuse, R4, PT ;  /* 0x000000040500720c */ /* 0x040fe40003f05270 */
[----:B------:R-:W-:Y:S01]  /*1380*/  ISETP.NE.AND P1, PT, R8, 0x1, PT ;  /* 0x000000010800780c */ /* 0x000fe20003f25270 */
[----:B---3--:R-:W-:-:S10]  /*1390*/  IMAD.WIDE.U32 R6, R5, 0x8, R6 ;  /* 0x0000000805067825 */ /* 0x008fd400078e0006 */
[----:B------:R-:W-:Y:S05]  /*13a0*/  @!P0 BRA `(.L_x_40) ;  /* 0x0000000000088947 */ /* 0x000fea0003800000 */
[----:B012-4-:R-:W2:Y:S04]  /*13b0*/  LDG.E.64 R10, desc[UR22][R6.64] ;  /* 0x00000016060a7981 */ /* 0x017ea8000c1e1b00 */
[----:B--2---:R3:W-:Y:S02]  /*13c0*/  ST.E.64 desc[UR22][R10.64], RZ ;  /* 0x000000ff0a007985 */ /* 0x0047e4000c101b16 */
.L_x_40:
[----:B------:R-:W-:Y:S05]  /*13d0*/  @!P1 BRA `(.L_x_8) ;  /* 0x00000000002c9947 */ /* 0x000fea0003800000 */
[C---:B------:R-:W-:Y:S02]  /*13e0*/  VIADD R9, R5.reuse, 0x2 ;  /* 0x0000000205097836 */ /* 0x040fe40000000000 */
[----:B------:R-:W-:-:S03]  /*13f0*/  VIADD R5, R5, 0x1 ;  /* 0x0000000105057836 */ /* 0x000fc60000000000 */
[-C--:B------:R-:W-:Y:S02]  /*1400*/  ISETP.NE.AND P0, PT, R9, R4.reuse, PT ;  /* 0x000000040900720c */ /* 0x080fe40003f05270 */
[----:B------:R-:W-:Y:S02]  /*1410*/  ISETP.NE.AND P1, PT, R5, R4, PT ;  /* 0x000000040500720c */ /* 0x000fe40003f25270 */
[----:B------:R-:W-:-:S11]  /*1420*/  ISETP.EQ.OR P0, PT, R8, 0x2, !P0 ;  /* 0x000000020800780c */ /* 0x000fd60004702670 */
[----:B------:R-:W-:Y:S05]  /*1430*/  @!P1 BRA `(.L_x_41) ;  /* 0x0000000000089947 */ /* 0x000fea0003800000 */
[----:B------:R-:W5:Y:S04]  /*1440*/  LDG.E.64 R8, desc[UR22][R6.64+0x8] ;  /* 0x0000081606087981 */ /* 0x000f68000c1e1b00 */
[----:B-----5:R0:W-:Y:S02]  /*1450*/  ST.E.64 desc[UR22][R8.64], RZ ;  /* 0x000000ff08007985 */ /* 0x0201e4000c101b16 */
.L_x_41:
[----:B------:R-:W-:Y:S05]  /*1460*/  @P0 BRA `(.L_x_8) ;  /* 0x0000000000080947 */ /* 0x000fea0003800000 */
[----:B------:R-:W5:Y:S04]  /*1470*/  LDG.E.64 R6, desc[UR22][R6.64+0x10] ;  /* 0x0000101606067981 */ /* 0x000f68000c1e1b00 */
[----:B-----5:R0:W-:Y:S02]  /*1480*/  ST.E.64 desc[UR22][R6.64], RZ ;  /* 0x000000ff06007985 */ /* 0x0201e4000c101b16 */
.L_x_8:
[----:B------:R-:W-:Y:S06]  /*1490*/  BAR.SYNC.DEFER_BLOCKING 0x0 ;  /* 0x0000000000007b1d */ /* 0x000fec0000010000 */
[----:B------:R1:W-:Y:S02]  /*14a0*/  CCTL.E.RML2 [R2] ;  /* 0x000000000200798f */ /* 0x0003e40005800100 */
[----:B------:R-:W-:Y:S06]  /*14b0*/  BAR.SYNC.DEFER_BLOCKING 0x0 ;  /* 0x0000000000007b1d */ /* 0x000fec0000010000 */
[----:B0--3--:R-:W3:Y:S02]  /*14c0*/  LD.E.64 R6, desc[UR22][R2.64] ;  /* 0x0000001602067980 */ /* 0x009ee4000c101b00 */
[----:B---3--:R-:W-:-:S04]  /*14d0*/  ISETP.NE.U32.AND P0, PT, R6, 0xc0a83, PT ;  /* 0x000c0a830600780c */ /* 0x008fc80003f05070 */
[----:B------:R-:W-:-:S13]  /*14e0*/  ISETP.NE.AND.EX P0, PT, R7, RZ, PT, P0 ;  /* 0x000000ff0700720c */ /* 0x000fda0003f05300 */
[----:B-1----:R-:W-:Y:S05]  /*14f0*/  @!P0 BRA `(.L_x_42) ;  /* 0x0000000000348947 */ /* 0x002fea0003800000 */
[----:B------:R-:W0:Y:S08]  /*1500*/  LDC.64 R8, c[0x0][0x3a0] ;  /* 0x0000e800ff087b82 */ /* 0x000e300000000a00 */
[----:B------:R-:W1:Y:S08]  /*1510*/  LDC.64 R6, c[0x0][0x388] ;  /* 0x0000e200ff067b82 */ /* 0x000e700000000a00 */
[----:B--2-4-:R-:W2:Y:S01]  /*1520*/  LDC.64 R10, c[0x0][0x398] ;  /* 0x0000e600ff0a7b82 */ /* 0x014ea20000000a00 */
[----:B0-----:R-:W3:Y:S01]  /*1530*/  LDG.E R5, desc[UR22][R8.64] ;  /* 0x0000001608057981 */ /* 0x001ee2000c1e1900 */
[----:B-1----:R-:W-:-:S06]  /*1540*/  IMAD.WIDE.U32 R6, R4, 0x8, R6 ;  /* 0x0000000804067825 */ /* 0x002fcc00078e0006 */
[----:B------:R-:W4:Y:S01]  /*1550*/  LDG.E.64 R6, desc[UR22][R6.64] ;  /* 0x0000001606067981 */ /* 0x000f22000c1e1b00 */
[C---:B---3--:R-:W-:Y:S02]  /*1560*/  VIADD R13, R5.reuse, 0x1 ;  /* 0x00000001050d7836 */ /* 0x048fe40000000000 */
[----:B--2---:R-:W-:-:S03]  /*1570*/  IMAD.WIDE R10, R5, 0x8, R10 ;  /* 0x00000008050a7825 */ /* 0x004fc600078e020a */
[----:B------:R0:W-:Y:S04]  /*1580*/  STG.E desc[UR22][R8.64], R13 ;  /* 0x0000000d08007986 */ /* 0x0001e8000c101916 */
[----:B----4-:R0:W-:Y:S04]  /*1590*/  STG.E.64 desc[UR22][R10.64], R6 ;  /* 0x000000060a007986 */ /* 0x0101e8000c101b16 */
[----:B------:R-:W2:Y:S02]  /*15a0*/  LDG.E R5, desc[UR22][R8.64] ;  /* 0x0000001608057981 */ /* 0x000ea4000c1e1900 */
[----:B--2---:R-:W-:-:S13]  /*15b0*/  ISETP.GT.AND P0, PT, R5, 0x10, PT ;  /* 0x000000100500780c */ /* 0x004fda0003f04270 */
[----:B0-----:R-:W-:Y:S05]  /*15c0*/  @P0 EXIT ;  /* 0x000000000000094d */ /* 0x001fea0003800000 */
.L_x_42:
[----:B------:R-:W0:Y:S02]  /*15d0*/  LDC.64 R6, c[0x0][0x390] ;  /* 0x0000e400ff067b82 */ /* 0x000e240000000a00 */
[----:B0-----:R-:W3:Y:S01]  /*15e0*/  LDG.E R7, desc[UR22][R6.64] ;  /* 0x0000001606077981 */ /* 0x001ee2000c1e1900 */
[----:B------:R-:W-:-:S05]  /*15f0*/  VIADD R4, R4, 0x1 ;  /* 0x0000000104047836 */ /* 0x000fca0000000000 */
[----:B---3--:R-:W-:-:S13]  /*1600*/  ISETP.GE.AND P0, PT, R4, R7, PT ;  /* 0x000000070400720c */ /* 0x008fda0003f06270 */
[----:B------:R-:W-:Y:S05]  /*1610*/  @!P0 BRA `(.L_x_43) ;  /* 0xfffffff000648947 */ /* 0x000fea000383ffff */
[----:B------:R-:W-:Y:S05]  /*1620*/  EXIT ;  /* 0x000000000000794d */ /* 0x000fea0003800000 */
.L_x_44:
        /* <DEDUP_REMOVED lines=13> */
.L_x_58:


//--------------------- .text._Z15build_candidatePmS_S_Pi --------------------------
	.section	.text._Z15build_candidatePmS_S_Pi,"ax",@progbits
	.align	128
        .global         _Z15build_candidatePmS_S_Pi
        .type           _Z15build_candidatePmS_S_Pi,@function
        .size           _Z15build_candidatePmS_S_Pi,(.L_x_59 - _Z15build_candidatePmS_S_Pi)
        .other          _Z15build_candidatePmS_S_Pi,@"STO_CUDA_ENTRY STV_DEFAULT"
_Z15build_candidatePmS_S_Pi:
.text._Z15build_candidatePmS_S_Pi:
[----:B------:R-:W-:Y:S01]  /*0000*/  LDC R1, c[0x0][0x37c] ;  /* 0x0000df00ff017b82 */ /* 0x000fe20000000800 */
[----:B------:R-:W-:Y:S01]  /*0010*/  IMAD.MOV.U32 R7, RZ, RZ, RZ ;  /* 0x000000ffff077224 */ /* 0x000fe200078e00ff */
[----:B------:R-:W0:Y:S01]  /*0020*/  LDCU.64 UR8, c[0x0][0x358] ;  /* 0x00006b00ff0877ac */ /* 0x000e220008000a00 */
[----:B------:R-:W-:-:S05]  /*0030*/  UMOV UR4, URZ ;  /* 0x000000ff00047c82 */ /* 0x000fca0008000000 */
.L_x_48:
[----:B0-----:R-:W0:Y:S01]  /*0040*/  LDC.64 R2, c[0x0][0x398] ;  /* 0x0000e600ff027b82 */ /* 0x001e220000000a00 */
[----:B------:R-:W1:Y:S01]  /*0050*/  LDCU.64 UR6, c[0x0][0x380] ;  /* 0x00007000ff0677ac */ /* 0x000e620008000a00 */
[----:B0-----:R-:W2:Y:S01]  /*0060*/  LDG.E R0, desc[UR8][R2.64] ;  /* 0x0000000802007981 */ /* 0x001ea2000c1e1900 */
[----:B-1----:R-:W-:Y:S02]  /*0070*/  ULEA UR6, UP0, UR4, UR6, 0x7 ;  /* 0x0000000604067291 */ /* 0x002fe4000f8038ff */
[----:B------:R-:W-:Y:S02]  /*0080*/  UIADD3 UR4, UPT, UPT, UR4, 0x1, URZ ;  /* 0x0000000104047890 */ /* 0x000fe4000fffe0ff */
[----:B------:R-:W-:Y:S02]  /*0090*/  UIADD3.X UR7, UPT, UPT, URZ, UR7, URZ, UP0, !UPT ;  /* 0x00000007ff077290 */ /* 0x000fe400087fe4ff */
[----:B------:R-:W-:Y:S01]  /*00a0*/  UISETP.NE.AND UP0, UPT, UR4, 0xa000, UPT ;  /* 0x0000a0000400788c */ /* 0x000fe2000bf05270 */
[----:B--2---:R-:W-:-:S13]  /*00b0*/  ISETP.GE.AND P0, PT, R0, 0x1, PT ;  /* 0x000000010000780c */ /* 0x004fda0003f06270 */
[----:B------:R-:W-:Y:S05]  /*00c0*/  @!P0 BRA `(.L_x_45) ;  /* 0x0000000000288947 */ /* 0x000fea0003800000 */
[----:B------:R-:W0:Y:S01]  /*00d0*/  LDC.64 R4, c[0x0][0x390] ;  /* 0x0000e400ff047b82 */ /* 0x000e220000000a00 */
[----:B------:R-:W-:-:S07]  /*00e0*/  IMAD.MOV.U32 R9, RZ, RZ, RZ ;  /* 0x000000ffff097224 */ /* 0x000fce00078e00ff */
.L_x_47:
[----:B0-----:R-:W-:-:S06]  /*00f0*/  IMAD.WIDE.U32 R2, R9, 0x8, R4 ;  /* 0x0000000809027825 */ /* 0x001fcc00078e0004 */
[----:B------:R-:W2:Y:S02]  /*0100*/  LDG.E.64 R2, desc[UR8][R2.64] ;  /* 0x0000000802027981 */ /* 0x000ea4000c1e1b00 */
[----:B--2---:R-:W-:-:S04]  /*0110*/  ISETP.NE.U32.AND P0, PT, R2, UR6, PT ;  /* 0x0000000602007c0c */ /* 0x004fc8000bf05070 */
[----:B------:R-:W-:-:S13]  /*0120*/  ISETP.NE.AND.EX P0, PT, R3, UR7, PT, P0 ;  /* 0x0000000703007c0c */ /* 0x000fda000bf05300 */
[----:B------:R-:W-:Y:S05]  /*0130*/  @!P0 BRA `(.L_x_46) ;  /* 0x0000000000248947 */ /* 0x000fea0003800000 */
[----:B------:R-:W-:-:S04]  /*0140*/  IADD3 R9, PT, PT, R9, 0x1, RZ ;  /* 0x0000000109097810 */ /* 0x000fc80007ffe0ff */
[----:B------:R-:W-:-:S13]  /*0150*/  ISETP.NE.AND P0, PT, R9, R0, PT ;  /* 0x000000000900720c */ /* 0x000fda0003f05270 */
[----:B------:R-:W-:Y:S05]  /*0160*/  @P0 BRA `(.L_x_47) ;  /* 0xfffffffc00e00947 */ /* 0x000fea000383ffff */
.L_x_45:
[----:B------:R-:W0:Y:S01]  /*0170*/  LDC.64 R2, c[0x0][0x388] ;  /* 0x0000e200ff027b82 */ /* 0x000e220000000a00 */
[----:B------:R-:W-:Y:S01]  /*0180*/  IMAD.U32 R4, RZ, RZ, UR6 ;  /* 0x00000006ff047e24 */ /* 0x000fe2000f8e00ff */
[----:B------:R-:W-:Y:S01]  /*0190*/  MOV R5, UR7 ;  /* 0x0000000700057c02 */ /* 0x000fe20008000f00 */
[----:B0-----:R-:W-:-:S04]  /*01a0*/  IMAD.WIDE R2, R7, 0x8, R2 ;  /* 0x0000000807027825 */ /* 0x001fc800078e0202 */
[----:B------:R-:W-:Y:S01]  /*01b0*/  VIADD R7, R7, 0x1 ;  /* 0x0000000107077836 */ /* 0x000fe20000000000 */
[----:B------:R0:W-:Y:S06]  /*01c0*/  STG.E.64 desc[UR8][R2.64], R4 ;  /* 0x0000000402007986 */ /* 0x0001ec000c101b08 */
.L_x_46:
[----:B------:R-:W-:Y:S05]  /*01d0*/  BRA.U UP0, `(.L_x_48) ;  /* 0xfffffffd00987547 */ /* 0x000fea000b83ffff */
[----:B------:R-:W-:Y:S05]  /*01e0*/  EXIT ;  /* 0x000000000000794d */ /* 0x000fea0003800000 */
.L_x_49:
        /* <DEDUP_REMOVED lines=9> */
.L_x_59:


//--------------------- .text._Z17build_conflictsetPmS_S_PiS_S0_ --------------------------
	.section	.text._Z17build_conflictsetPmS_S_PiS_S0_,"ax",@progbits
	.align	128
        .global         _Z17build_conflictsetPmS_S_PiS_S0_
        .type           _Z17build_conflictsetPmS_S_PiS_S0_,@function
        .size           _Z17build_conflictsetPmS_S_PiS_S0_,(.L_x_60 - _Z17build_conflictsetPmS_S_PiS_S0_)
        .other          _Z17build_conflictsetPmS_S_PiS_S0_,@"STO_CUDA_ENTRY STV_DEFAULT"
_Z17build_conflictsetPmS_S_PiS_S0_:
.text._Z17build_conflictsetPmS_S_PiS_S0_:
[----:B------:R-:W0:Y:S08]  /*0000*/  LDC R1, c[0x0][0x37c] ;  /* 0x0000df00ff017b82 */ /* 0x000e300000000800 */
[----:B------:R-:W1:Y:S01]  /*0010*/  LDC.64 R2, c[0x0][0x398] ;  /* 0x0000e600ff027b82 */ /* 0x000e620000000a00 */
[----:B------:R-:W1:Y:S01]  /*0020*/  LDCU.64 UR6, c[0x0][0x358] ;  /* 0x00006b00ff0677ac */ /* 0x000e620008000a00 */
[----:B0-----:R-:W-:-:S02]  /*0030*/  VIADD R1, R1, 0xfffffff8 ;  /* 0xfffffff801017836 */ /* 0x001fc40000000000 */
[----:B------:R-:W-:Y:S01]  /*0040*/  IMAD.MOV.U32 R0, RZ, RZ, RZ ;  /* 0x000000ffff007224 */ /* 0x000fe200078e00ff */
[----:B-1----:R0:W-:Y:S06]  /*0050*/  STG.E desc[UR6][R2.64], RZ ;  /* 0x000000ff02007986 */ /* 0x0021ec000c101906 */
.L_x_55:
[----:B0-----:R-:W1:Y:S01]  /*0060*/  LDC.64 R10, c[0x0][0x388] ;  /* 0x0000e200ff0a7b82 */ /* 0x001e620000000a00 */
[----:B------:R-:W2:Y:S01]  /*0070*/  LDCU.64 UR8, c[0x0][0x380] ;  /* 0x00007000ff0877ac */ /* 0x000ea20008000a00 */
[----:B-1----:R-:W-:-:S06]  /*0080*/  IMAD.WIDE.U32 R10, R0, 0x8, R10 ;  /* 0x00000008000a7825 */ /* 0x002fcc00078e000a */
[----:B------:R-:W0:Y:S01]  /*0090*/  LDG.E.64 R10, desc[UR6][R10.64] ;  /* 0x000000060a0a7981 */ /* 0x000e22000c1e1b00 */
[----:B------:R-:W1:Y:S01]  /*00a0*/  LDC.64 R4, c[0x0][0x398] ;  /* 0x0000e600ff047b82 */ /* 0x000e620000000a00 */
[----:B------:R-:W-:Y:S02]  /*00b0*/  IMAD.MOV.U32 R12, RZ, RZ, 0xc0a83 ;  /* 0x000c0a83ff0c7424 */ /* 0x000fe400078e00ff */
[----:B------:R-:W-:Y:S01]  /*00c0*/  IMAD.MOV.U32 R13, RZ, RZ, 0x0 ;  /* 0x00000000ff0d7424 */ /* 0x000fe200078e00ff */
[----:B-1----:R-:W3:Y:S01]  /*00d0*/  LDG.E R9, desc[UR6][R4.64] ;  /* 0x0000000604097981 */ /* 0x002ee2000c1e1900 */
[C---:B0-----:R-:W-:Y:S01]  /*00e0*/  IMAD.SHL.U32 R3, R10.reuse, 0x80, RZ ;  /* 0x000000800a037824 */ /* 0x041fe200078e00ff */
[----:B------:R-:W-:-:S04]  /*00f0*/  SHF.L.U64.HI R8, R10, 0x7, R11 ;  /* 0x000000070a087819 */ /* 0x000fc8000001020b */
[----:B--2---:R-:W-:-:S04]  /*0100*/  IADD3 R6, P0, PT, R3, UR8, RZ ;  /* 0x0000000803067c10 */ /* 0x004fc8000ff1e0ff */
[----:B------:R-:W-:-:S05]  /*0110*/  IADD3.X R7, PT, PT, R8, UR9, RZ, P0, !PT ;  /* 0x0000000908077c10 */ /* 0x000fca00087fe4ff */
[----:B------:R0:W-:Y:S01]  /*0120*/  STG.E.64 desc[UR6][R6.64], R12 ;  /* 0x0000000c06007986 */ /* 0x0001e2000c101b06 */
[----:B------:R-:W-:Y:S06]  /*0130*/  BAR.SYNC.DEFER_BLOCKING 0x0 ;  /* 0x0000000000007b1d */ /* 0x000fec0000010000 */
[----:B------:R-:W2:Y:S01]  /*0140*/  LDG.E R2, desc[UR6][R6.64] ;  /* 0x0000000606027981 */ /* 0x000ea2000c1e1900 */
[----:B---3--:R-:W-:Y:S01]  /*0150*/  ISETP.GE.AND P0, PT, R9, 0x1, PT ;  /* 0x000000010900780c */ /* 0x008fe20003f06270 */
[----:B------:R-:W-:-:S05]  /*0160*/  VIADD R0, R0, 0x1 ;  /* 0x0000000100007836 */ /* 0x000fca0000000000 */
[----:B------:R-:W-:Y:S01]  /*0170*/  ISETP.NE.AND P1, PT, R0, 0xa000, PT ;  /* 0x0000a0000000780c */ /* 0x000fe20003f25270 */
[----:B--2---:R0:W-:Y:S06]  /*0180*/  STL [R1], R2 ;  /* 0x0000000201007387 */ /* 0x0041ec0000100800 */
[----:B------:R-:W-:Y:S06]  /*0190*/  @!P0 BRA `(.L_x_50) ;  /* 0x00000004009c8947 */ /* 0x000fec0003800000 */
[C---:B------:R-:W-:Y:S01]  /*01a0*/  ISETP.GE.U32.AND P2, PT, R9.reuse, 0x10, PT ;  /* 0x000000100900780c */ /* 0x040fe20003f46070 */
[----:B0-----:R-:W-:Y:S01]  /*01b0*/  IMAD.MOV.U32 R2, RZ, RZ, RZ ;  /* 0x000000ffff027224 */ /* 0x001fe200078e00ff */
[----:B------:R-:W-:-:S04]  /*01c0*/  LOP3.LUT R13, R9, 0xf, RZ, 0xc0, !PT ;  /* 0x0000000f090d7812 */ /* 0x000fc800078ec0ff */
[----:B------:R-:W-:-:S07]  /*01d0*/  ISETP.NE.AND P0, PT, R13, RZ, PT ;  /* 0x000000ff0d00720c */ /* 0x000fce0003f05270 */
[----:B------:R-:W-:Y:S06]  /*01e0*/  @!P2 BRA `(.L_x_51) ;  /* 0x0000000000b8a947 */ /* 0x000fec0003800000 */
[----:B------:R-:W0:Y:S01]  /*01f0*/  LDCU.64 UR4, c[0x0][0x390] ;  /* 0x00007200ff0477ac */ /* 0x000e220008000a00 */
[----:B------:R-:W-:-:S05]  /*0200*/  LOP3.LUT R2, R9, 0x7ffffff0, RZ, 0xc0, !PT ;  /* 0x7ffffff009027812 */ /* 0x000fca00078ec0ff */
[----:B------:R-:W-:Y:S01]  /*0210*/  IMAD.MOV R12, RZ, RZ, -R2 ;  /* 0x000000ffff0c7224 */ /* 0x000fe200078e0a02 */
[----:B0-----:R-:W-:-:S04]  /*0220*/  UIADD3 UR4, UP0, UPT, UR4, 0x40, URZ ;  /* 0x0000004004047890 */ /* 0x001fc8000ff1e0ff */
[----:B------:R-:W-:Y:S02]  /*0230*/  UIADD3.X UR5, UPT, UPT, URZ, UR5, URZ, UP0, !UPT ;  /* 0x00000005ff057290 */ /* 0x000fe400087fe4ff */
[----:B------:R-:W-:-:S04]  /*0240*/  IMAD.U32 R22, RZ, RZ, UR4 ;  /* 0x00000004ff167e24 */ /* 0x000fc8000f8e00ff */
[----:B------:R-:W-:-:S07]  /*0250*/  MOV R23, UR5 ;  /* 0x0000000500177c02 */ /* 0x000fce0008000f00 */
.L_x_52:
[----:B------:R-:W-:Y:S02]  /*0260*/  IMAD.MOV.U32 R10, RZ, RZ, R22 ;  /* 0x000000ffff0a7224 */ /* 0x000fe400078e0016 */
[----:B------:R-:W-:-:S05]  /*0270*/  IMAD.MOV.U32 R11, RZ, RZ, R23 ;  /* 0x000000ffff0b7224 */ /* 0x000fca00078e0017 */
[----:B0-----:R-:W2:Y:S04]  /*0280*/  LDG.E.64 R14, desc[UR6][R10.64+-0x40] ;  /* 0xffffc0060a0e7981 */ /* 0x001ea8000c1e1b00 */
        /* <DEDUP_REMOVED lines=29> */
[----:B------:R-:W-:Y:S01]  /*0460*/  ISETP.NE.AND P2, PT, R12, RZ, PT ;  /* 0x000000ff0c00720c */ /* 0x000fe20003f45270 */
[----:B--2---:R0:W-:Y:S04]  /*0470*/  ST.E.64 desc[UR6][R18.64], RZ ;  /* 0x000000ff12007985 */ /* 0x0041e8000c101b06 */
[----:B---3--:R-:W2:Y:S01]  /*0480*/  LDG.E.64 R20, desc[UR6][R10.64+0x38] ;  /* 0x000038060a147981 */ /* 0x008ea2000c1e1b00 */
[----:B----4-:R-:W-:-:S05]  /*0490*/  IADD3 R22, P3, PT, R10, 0x80, RZ ;  /* 0x000000800a167810 */ /* 0x010fca0007f7e0ff */
[----:B------:R-:W-:Y:S01]  /*04a0*/  IMAD.X R23, RZ, RZ, R11, P3 ;  /* 0x000000ffff177224 */ /* 0x000fe200018e060b */
[----:B--2---:R0:W-:Y:S01]  /*04b0*/  ST.E.64 desc[UR6][R20.64], RZ ;  /* 0x000000ff14007985 */ /* 0x0041e2000c101b06 */
[----:B------:R-:W-:Y:S06]  /*04c0*/  @P2 BRA `(.L_x_52) ;  /* 0xfffffffc00642947 */ /* 0x000fec000383ffff */
.L_x_51:
[----:B------:R-:W-:Y:S05]  /*04d0*/  @!P0 BRA `(.L_x_50) ;  /* 0x0000000000cc8947 */ /* 0x000fea0003800000 */
[----:B------:R-:W-:Y:S02]  /*04e0*/  ISETP.GE.U32.AND P0, PT, R13, 0x8, PT ;  /* 0x000000080d00780c */ /* 0x000fe40003f06070 */
[----:B------:R-:W-:-:S04]  /*04f0*/  LOP3.LUT R24, R9, 0x7, RZ, 0xc0, !PT ;  /* 0x0000000709187812 */ /* 0x000fc800078ec0ff */
[----:B------:R-:W-:-:S07]  /*0500*/  ISETP.NE.AND P2, PT, R24, RZ, PT ;  /* 0x000000ff1800720c */ /* 0x000fce0003f45270 */
[----:B------:R-:W-:Y:S06]  /*0510*/  @!P0 BRA `(.L_x_53) ;  /* 0x00000000004c8947 */ /* 0x000fec0003800000 */
[----:B------:R-:W1:Y:S02]  /*0520*/  LDC.64 R10, c[0x0][0x390] ;  /* 0x0000e400ff0a7b82 */ /* 0x000e640000000a00 */
[----:B-1----:R-:W-:-:S05]  /*0530*/  IMAD.WIDE.U32 R10, R2, 0x8, R10 ;  /* 0x00000008020a7825 */ /* 0x002fca00078e000a */
[----:B------:R-:W2:Y:S04]  /*0540*/  LDG.E.64 R12, desc[UR6][R10.64] ;  /* 0x000000060a0c7981 */ /* 0x000ea8000c1e1b00 */
[----:B--2---:R1:W-:Y:S04]  /*0550*/  ST.E.64 desc[UR6][R12.64], RZ ;  /* 0x000000ff0c007985 */ /* 0x0043e8000c101b06 */
[----:B0-----:R-:W2:Y:S04]  /*0560*/  LDG.E.64 R14, desc[UR6][R10.64+0x8] ;  /* 0x000008060a0e7981 */ /* 0x001ea8000c1e1b00 */
        /* <DEDUP_REMOVED lines=9> */
[----:B-1----:R-:W3:Y:S04]  /*0600*/  LDG.E.64 R12, desc[UR6][R10.64+0x30] ;  /* 0x000030060a0c7981 */ /* 0x002ee8000c1e1b00 */
[----:B---3--:R2:W-:Y:S04]  /*0610*/  ST.E.64 desc[UR6][R12.64], RZ ;  /* 0x000000ff0c007985 */ /* 0x0085e8000c101b06 */
[----:B0-----:R-:W3:Y:S01]  /*0620*/  LDG.E.64 R14, desc[UR6][R10.64+0x38] ;  /* 0x000038060a0e7981 */ /* 0x001ee2000c1e1b00 */
[----:B------:R-:W-:-:S03]  /*0630*/  IADD3 R2, PT, PT, R2, 0x8, RZ ;  /* 0x0000000802027810 */ /* 0x000fc60007ffe0ff */
[----:B---3--:R2:W-:Y:S04]  /*0640*/  ST.E.64 desc[UR6][R14.64], RZ ;  /* 0x000000ff0e007985 */ /* 0x0085e8000c101b06 */
.L_x_53:
[----:B------:R-:W-:Y:S05]  /*0650*/  @!P2 BRA `(.L_x_50) ;  /* 0x00000000006ca947 */ /* 0x000fea0003800000 */
[----:B------:R-:W-:Y:S02]  /*0660*/  ISETP.GE.U32.AND P0, PT, R24, 0x4, PT ;  /* 0x000000041800780c */ /* 0x000fe40003f06070 */
[----:B------:R-:W-:-:S04]  /*0670*/  LOP3.LUT R9, R9, 0x3, RZ, 0xc0, !PT ;  /* 0x0000000309097812 */ /* 0x000fc800078ec0ff */
[----:B------:R-:W-:-:S07]  /*0680*/  ISETP.NE.AND P2, PT, R9, RZ, PT ;  /* 0x000000ff0900720c */ /* 0x000fce0003f45270 */
[----:B------:R-:W-:Y:S06]  /*0690*/  @!P0 BRA `(.L_x_54) ;  /* 0x00000000002c8947 */ /* 0x000fec0003800000 */
[----:B------:R-:W0:Y:S02]  /*06a0*/  LDC.64 R10, c[0x0][0x390] ;  /* 0x0000e400ff0a7b82 */ /* 0x000e240000000a00 */
[----:B0-2---:R-:W-:-:S05]  /*06b0*/  IMAD.WIDE.U32 R18, R2, 0x8, R10 ;  /* 0x0000000802127825 */ /* 0x005fca00078e000a */
        /* <DEDUP_REMOVED lines=9> */
.L_x_54:
[----:B------:R-:W-:Y:S05]  /*0750*/  @!P2 BRA `(.L_x_50) ;  /* 0x00000000002ca947 */ /* 0x000fea0003800000 */
[----:B012---:R-:W0:Y:S02]  /*0760*/  LDC.64 R14, c[0x0][0x390] ;  /* 0x0000e400ff0e7b82 */ /* 0x007e240000000a00 */
[----:B0-----:R-:W-:-:S05]  /*0770*/  IMAD.WIDE.U32 R14, R2, 0x8, R14 ;  /* 0x00000008020e7825 */ /* 0x001fca00078e000e */
[----:B------:R-:W2:Y:S01]  /*0780*/  LDG.E.64 R10, desc[UR6][R14.64] ;  /* 0x000000060e0a7981 */ /* 0x000ea2000c1e1b00 */
[----:B------:R-:W-:-:S03]  /*0790*/  ISETP.NE.AND P0, PT, R9, 0x1, PT ;  /* 0x000000010900780c */ /* 0x000fc60003f05270 */
[----:B--2---:R3:W-:Y:S10]  /*07a0*/  ST.E.64 desc[UR6][R10.64], RZ ;  /* 0x000000ff0a007985 */ /* 0x0047f4000c101b06 */
[----:B------:R-:W-:Y:S05]  /*07b0*/  @!P0 BRA `(.L_x_50) ;  /* 0x0000000000148947 */ /* 0x000fea0003800000 */
[----:B---3--:R-:W2:Y:S01]  /*07c0*/  LDG.E.64 R10, desc[UR6][R14.64+0x8] ;  /* 0x000008060e0a7981 */ /* 0x008ea2000c1e1b00 */
[----:B------:R-:W-:-:S03]  /*07d0*/  ISETP.NE.AND P0, PT, R9, 0x2, PT ;  /* 0x000000020900780c */ /* 0x000fc60003f05270 */
[----:B--2---:R4:W-:Y:S10]  /*07e0*/  ST.E.64 desc[UR6][R10.64], RZ ;  /* 0x000000ff0a007985 */ /* 0x0049f4000c101b06 */
[----:B------:R-:W2:Y:S04]  /*07f0*/  @P0 LDG.E.64 R12, desc[UR6][R14.64+0x10] ;  /* 0x000010060e0c0981 */ /* 0x000ea8000c1e1b00 */
[----:B--2---:R4:W-:Y:S02]  /*0800*/  @P0 ST.E.64 desc[UR6][R12.64], RZ ;  /* 0x000000ff0c000985 */ /* 0x0049e4000c101b06 */
.L_x_50:
[----:B------:R-:W-:Y:S01]  /*0810*/  BAR.SYNC.DEFER_BLOCKING 0x0 ;  /* 0x0000000000007b1d */ /* 0x000fe20000010000 */
[----:B0-----:R-:W-:-:S04]  /*0820*/  IADD3 R2, P0, PT, R3, UR8, RZ ;  /* 0x0000000803027c10 */ /* 0x001fc8000ff1e0ff */
[----:B------:R-:W-:-:S05]  /*0830*/  IADD3.X R3, PT, PT, R8, UR9, RZ, P0, !PT ;  /* 0x0000000908037c10 */ /* 0x000fca00087fe4ff */
[----:B------:R0:W-:Y:S01]  /*0840*/  CCTL.E.RML2 [R2] ;  /* 0x000000000200798f */ /* 0x0001e20005800100 */
[----:B------:R-:W-:Y:S06]  /*0850*/  BAR.SYNC.DEFER_BLOCKING 0x0 ;  /* 0x0000000000007b1d */ /* 0x000fec0000010000 */
[----:B------:R-:W5:Y:S02]  /*0860*/  LDG.E.64 R6, desc[UR6][R6.64] ;  /* 0x0000000606067981 */ /* 0x000f64000c1e1b00 */
[----:B-----5:R-:W-:-:S04]  /*0870*/  ISETP.NE.U32.AND P0, PT, R6, 0xc0a83, PT ;  /* 0x000c0a830600780c */ /* 0x020fc80003f05070 */
[----:B------:R-:W-:-:S13]  /*0880*/  ISETP.NE.AND.EX P0, PT, R7, RZ, PT, P0 ;  /* 0x000000ff0700720c */ /* 0x000fda0003f05300 */
[----:B-12-4-:R-:W2:Y:S01]  /*0890*/  @P0 LDG.E R13, desc[UR6][R4.64] ;  /* 0x00000006040d0981 */ /* 0x016ea2000c1e1900 */
[----:B------:R-:W1:Y:S08]  /*08a0*/  @P0 LDC.64 R8, c[0x0][0x390] ;  /* 0x0000e400ff080b82 */ /* 0x000e700000000a00 */
[----:B---3--:R-:W3:Y:S08]  /*08b0*/  @!P0 LDC.64 R10, c[0x0][0x3a8] ;  /* 0x0000ea00ff0a8b82 */ /* 0x008ef00000000a00 */
[----:B------:R-:W4:Y:S01]  /*08c0*/  @!P0 LDC.64 R6, c[0x0][0x3a0] ;  /* 0x0000e800ff068b82 */ /* 0x000f220000000a00 */
[----:B--2---:R-:W-:-:S02]  /*08d0*/  @P0 VIADD R15, R13, 0x1 ;  /* 0x000000010d0f0836 */ /* 0x004fc40000000000 */
[----:B-1----:R-:W-:-:S03]  /*08e0*/  @P0 IMAD.WIDE R8, R13, 0x8, R8 ;  /* 0x000000080d080825 */ /* 0x002fc600078e0208 */
[----:B------:R0:W-:Y:S04]  /*08f0*/  @P0 STG.E desc[UR6][R4.64], R15 ;  /* 0x0000000f04000986 */ /* 0x0001e8000c101906 */
[----:B------:R0:W-:Y:S04]  /*0900*/  @P0 STG.E.64 desc[UR6][R8.64], R2 ;  /* 0x0000000208000986 */ /* 0x0001e8000c101b06 */
[----:B---3--:R-:W2:Y:S02]  /*0910*/  @!P0 LDG.E R13, desc[UR6][R10.64] ;  /* 0x000000060a0d8981 */ /* 0x008ea4000c1e1900 */
[----:B--2---:R-:W-:-:S02]  /*0920*/  @!P0 VIADD R17, R13, 0x1 ;  /* 0x000000010d118836 */ /* 0x004fc40000000000 */
[----:B----4-:R-:W-:-:S03]  /*0930*/  @!P0 IMAD.WIDE R6, R13, 0x8, R6 ;  /* 0x000000080d068825 */ /* 0x010fc600078e0206 */
[----:B------:R0:W-:Y:S04]  /*0940*/  @!P0 STG.E desc[UR6][R10.64], R17 ;  /* 0x000000110a008986 */ /* 0x0001e8000c101906 */
[----:B------:R0:W-:Y:S01]  /*0950*/  @!P0 STG.E.64 desc[UR6][R6.64], R2 ;  /* 0x0000000206008986 */ /* 0x0001e2000c101b06 */
[----:B------:R-:W-:Y:S05]  /*0960*/  @P1 BRA `(.L_x_55) ;  /* 0xfffffff400bc1947 */ /* 0x000fea000383ffff */
[----:B------:R-:W-:Y:S05]  /*0970*/  EXIT ;  /* 0x000000000000794d */ /* 0x000fea0003800000 */
.L_x_56:
        /* <DEDUP_REMOVED lines=16> */
.L_x_60:


//--------------------- .nv.shared.reserved.0     --------------------------
	.section	.nv.shared.reserved.0,"aw",@nobits
	.weak		__nv_reservedSMEM_offset_0_alias
	.size		__nv_reservedSMEM_offset_0_alias, 0, 64
	.other		__nv_reservedSMEM_offset_0_alias,@"STO_CUDA_RESERVED_SHARED STV_DEFAULT"
__nv_reservedSMEM_offset_0_alias:
	.zero		0
	.zero		64


//--------------------- .nv.constant0._Z8init_memPm --------------------------
	.section	.nv.constant0._Z8init_memPm,"a",@progbits
	.sectionflags	@""
	.align	4
.nv.constant0._Z8init_memPm:
	.zero		904


//--------------------- .nv.constant0._Z17find_evictionsetsPmS_PiS_S0_ --------------------------
	.section	.nv.constant0._Z17find_evictionsetsPmS_PiS_S0_,"a",@progbits
	.sectionflags	@""
	.align	4
.nv.constant0._Z17find_evictionsetsPmS_PiS_S0_:
	.zero		936


//--------------------- .nv.constant0._Z15build_candidatePmS_S_Pi --------------------------
	.section	.nv.constant0._Z15build_candidatePmS_S_Pi,"a",@progbits
	.sectionflags	@""
	.align	4
.nv.constant0._Z15build_candidatePmS_S_Pi:
	.zero		928


//--------------------- .nv.constant0._Z17build_conflictsetPmS_S_PiS_S0_ --------------------------
	.section	.nv.constant0._Z17build_conflictsetPmS_S_PiS_S0_,"a",@progbits
	.sectionflags	@""
	.align	4
.nv.constant0._Z17build_conflictsetPmS_S_PiS_S0_:
	.zero		944


//--------------------- SYMBOLS --------------------------

	.type		.nv.reservedSmem.offset0,@object
	.size		.nv.reservedSmem.offset0,0x4
